//
// Generated by NVIDIA NVVM Compiler
//
// Compiler Build ID: CL-36424714
// Cuda compilation tools, release 13.0, V13.0.88
// Based on NVVM 20.0.0
//

.version 9.0
.target sm_100
.address_size 64

	// .globl	_Z17perform_meanshiftPdS_S_S_S_S_diiiiPi

.visible .entry _Z17perform_meanshiftPdS_S_S_S_S_diiiiPi(
	.param .u64 .ptr .align 1 _Z17perform_meanshiftPdS_S_S_S_S_diiiiPi_param_0,
	.param .u64 .ptr .align 1 _Z17perform_meanshiftPdS_S_S_S_S_diiiiPi_param_1,
	.param .u64 .ptr .align 1 _Z17perform_meanshiftPdS_S_S_S_S_diiiiPi_param_2,
	.param .u64 .ptr .align 1 _Z17perform_meanshiftPdS_S_S_S_S_diiiiPi_param_3,
	.param .u64 .ptr .align 1 _Z17perform_meanshiftPdS_S_S_S_S_diiiiPi_param_4,
	.param .u64 .ptr .align 1 _Z17perform_meanshiftPdS_S_S_S_S_diiiiPi_param_5,
	.param .f64 _Z17perform_meanshiftPdS_S_S_S_S_diiiiPi_param_6,
	.param .u32 _Z17perform_meanshiftPdS_S_S_S_S_diiiiPi_param_7,
	.param .u32 _Z17perform_meanshiftPdS_S_S_S_S_diiiiPi_param_8,
	.param .u32 _Z17perform_meanshiftPdS_S_S_S_S_diiiiPi_param_9,
	.param .u32 _Z17perform_meanshiftPdS_S_S_S_S_diiiiPi_param_10,
	.param .u64 .ptr .align 1 _Z17perform_meanshiftPdS_S_S_S_S_diiiiPi_param_11
)
{
	.reg .pred 	%p<77>;
	.reg .b32 	%r<207>;
	.reg .b32 	%f<3>;
	.reg .b64 	%rd<204>;
	.reg .b64 	%fd<263>;

	ld.param.u64 	%rd36, [_Z17perform_meanshiftPdS_S_S_S_S_diiiiPi_param_0];
	ld.param.u64 	%rd37, [_Z17perform_meanshiftPdS_S_S_S_S_diiiiPi_param_1];
	ld.param.u64 	%rd38, [_Z17perform_meanshiftPdS_S_S_S_S_diiiiPi_param_2];
	ld.param.u64 	%rd39, [_Z17perform_meanshiftPdS_S_S_S_S_diiiiPi_param_4];
	ld.param.f64 	%fd24, [_Z17perform_meanshiftPdS_S_S_S_S_diiiiPi_param_6];
	ld.param.u32 	%r87, [_Z17perform_meanshiftPdS_S_S_S_S_diiiiPi_param_7];
	ld.param.u32 	%r88, [_Z17perform_meanshiftPdS_S_S_S_S_diiiiPi_param_8];
	ld.param.u32 	%r90, [_Z17perform_meanshiftPdS_S_S_S_S_diiiiPi_param_10];
	ld.param.u64 	%rd35, [_Z17perform_meanshiftPdS_S_S_S_S_diiiiPi_param_11];
	cvta.to.global.u64 	%rd1, %rd36;
	cvta.to.global.u64 	%rd2, %rd39;
	cvta.to.global.u64 	%rd3, %rd37;
	cvta.to.global.u64 	%rd4, %rd38;
	mov.u32 	%r1, %ctaid.x;
	mov.u32 	%r2, %tid.x;
	mov.u32 	%r3, %ntid.x;
	mul.lo.s32 	%r91, %r3, %r1;
	neg.s32 	%r92, %r2;
	setp.ne.s32 	%p1, %r91, %r92;
	@%p1 bra 	$L__BB0_2;
	cvta.to.global.u64 	%rd40, %rd35;
	ld.global.u32 	%r93, [%rd40];
	add.s32 	%r94, %r93, 1;
	st.global.u32 	[%rd40], %r94;
$L__BB0_2:
	setp.ge.s32 	%p2, %r1, %r87;
	@%p2 bra 	$L__BB0_97;
	setp.ge.u32 	%p3, %r2, %r87;
	setp.lt.s32 	%p4, %r88, 1;
	mov.f64 	%fd262, 0d0000000000000000;
	or.pred  	%p5, %p3, %p4;
	@%p5 bra 	$L__BB0_71;
	ld.param.u32 	%r174, [_Z17perform_meanshiftPdS_S_S_S_S_diiiiPi_param_9];
	mul.lo.s32 	%r4, %r174, %r1;
	mad.lo.s32 	%r5, %r90, %r1, %r2;
	mul.lo.s32 	%r6, %r88, %r1;
	mul.f64 	%fd1, %fd24, %fd24;
	add.f64 	%fd27, %fd24, %fd24;
	mul.f64 	%fd2, %fd24, %fd27;
	and.b32  	%r7, %r88, 7;
	and.b32  	%r8, %r88, 2147483640;
	mov.f64 	%fd262, 0d0000000000000000;
	mov.b32 	%r179, 0;
	mul.wide.s32 	%rd62, %r90, 8;
	mov.u32 	%r178, %r88;
$L__BB0_5:
	ld.param.u32 	%r175, [_Z17perform_meanshiftPdS_S_S_S_S_diiiiPi_param_9];
	min.s32 	%r11, %r175, %r178;
	add.s32 	%r12, %r11, -1;
	and.b32  	%r13, %r11, 3;
	sub.s32 	%r96, %r88, %r179;
	min.s32 	%r14, %r96, %r175;
	setp.lt.s32 	%p6, %r14, 1;
	@%p6 bra 	$L__BB0_17;
	setp.lt.u32 	%p7, %r12, 7;
	mov.b32 	%r183, 0;
	@%p7 bra 	$L__BB0_9;
	ld.param.u32 	%r176, [_Z17perform_meanshiftPdS_S_S_S_S_diiiiPi_param_9];
	mul.lo.s32 	%r98, %r90, %r1;
	mad.lo.s32 	%r180, %r98, %r176, %r2;
	and.b32  	%r183, %r11, -8;
	neg.s32 	%r181, %r183;
$L__BB0_8:
	.pragma "nounroll";
	mul.wide.s32 	%rd41, %r180, 8;
	add.s64 	%rd42, %rd2, %rd41;
	mov.b64 	%rd43, 0;
	st.global.u64 	[%rd42], %rd43;
	mul.wide.s32 	%rd44, %r90, 8;
	add.s64 	%rd45, %rd42, %rd44;
	st.global.u64 	[%rd45], %rd43;
	add.s64 	%rd46, %rd45, %rd44;
	st.global.u64 	[%rd46], %rd43;
	add.s64 	%rd47, %rd46, %rd44;
	st.global.u64 	[%rd47], %rd43;
	add.s64 	%rd48, %rd47, %rd44;
	st.global.u64 	[%rd48], %rd43;
	add.s64 	%rd49, %rd48, %rd44;
	st.global.u64 	[%rd49], %rd43;
	add.s64 	%rd50, %rd49, %rd44;
	st.global.u64 	[%rd50], %rd43;
	add.s64 	%rd51, %rd50, %rd44;
	st.global.u64 	[%rd51], %rd43;
	add.s32 	%r181, %r181, 8;
	shl.b32 	%r100, %r90, 3;
	add.s32 	%r180, %r180, %r100;
	setp.ne.s32 	%p8, %r181, 0;
	@%p8 bra 	$L__BB0_8;
$L__BB0_9:
	and.b32  	%r101, %r11, 7;
	setp.eq.s32 	%p9, %r101, 0;
	@%p9 bra 	$L__BB0_17;
	setp.lt.u32 	%p10, %r101, 4;
	@%p10 bra 	$L__BB0_12;
	add.s32 	%r103, %r183, %r4;
	mad.lo.s32 	%r104, %r103, %r90, %r2;
	mul.wide.s32 	%rd52, %r104, 8;
	add.s64 	%rd53, %rd2, %rd52;
	mov.b64 	%rd54, 0;
	st.global.u64 	[%rd53], %rd54;
	add.s64 	%rd56, %rd53, %rd62;
	st.global.u64 	[%rd56], %rd54;
	add.s64 	%rd57, %rd56, %rd62;
	st.global.u64 	[%rd57], %rd54;
	add.s64 	%rd58, %rd57, %rd62;
	st.global.u64 	[%rd58], %rd54;
	add.s32 	%r183, %r183, 4;
$L__BB0_12:
	setp.eq.s32 	%p11, %r13, 0;
	@%p11 bra 	$L__BB0_17;
	setp.eq.s32 	%p12, %r13, 1;
	@%p12 bra 	$L__BB0_15;
	add.s32 	%r105, %r183, %r4;
	mad.lo.s32 	%r106, %r105, %r90, %r2;
	mul.wide.s32 	%rd59, %r106, 8;
	add.s64 	%rd60, %rd2, %rd59;
	mov.b64 	%rd61, 0;
	st.global.u64 	[%rd60], %rd61;
	add.s64 	%rd63, %rd60, %rd62;
	st.global.u64 	[%rd63], %rd61;
	add.s32 	%r183, %r183, 2;
$L__BB0_15:
	and.b32  	%r107, %r11, 1;
	setp.eq.b32 	%p13, %r107, 1;
	not.pred 	%p14, %p13;
	@%p14 bra 	$L__BB0_17;
	add.s32 	%r108, %r183, %r4;
	mad.lo.s32 	%r109, %r108, %r90, %r2;
	mul.wide.s32 	%rd64, %r109, 8;
	add.s64 	%rd65, %rd2, %rd64;
	mov.b64 	%rd66, 0;
	st.global.u64 	[%rd65], %rd66;
$L__BB0_17:
	setp.ne.s32 	%p15, %r179, 0;
	@%p15 bra 	$L__BB0_19;
	ld.param.u64 	%rd194, [_Z17perform_meanshiftPdS_S_S_S_S_diiiiPi_param_5];
	cvta.to.global.u64 	%rd67, %rd194;
	mul.wide.s32 	%rd68, %r5, 8;
	add.s64 	%rd69, %rd67, %rd68;
	mov.b64 	%rd70, 0;
	st.global.u64 	[%rd69], %rd70;
$L__BB0_19:
	and.b32  	%r27, %r11, -4;
	mov.u32 	%r185, %r2;
$L__BB0_20:
	setp.lt.u32 	%p16, %r88, 8;
	mul.lo.s32 	%r29, %r185, %r88;
	mov.f64 	%fd259, 0d0000000000000000;
	mov.b32 	%r188, 0;
	@%p16 bra 	$L__BB0_23;
	mov.f64 	%fd259, 0d0000000000000000;
	mov.b32 	%r186, 0;
$L__BB0_22:
	.pragma "nounroll";
	add.s32 	%r112, %r186, %r6;
	mul.wide.u32 	%rd71, %r112, 8;
	add.s64 	%rd72, %rd3, %rd71;
	ld.global.f64 	%fd31, [%rd72];
	add.s32 	%r113, %r186, %r29;
	mul.wide.s32 	%rd73, %r113, 8;
	add.s64 	%rd74, %rd1, %rd73;
	ld.global.f64 	%fd32, [%rd74];
	sub.f64 	%fd33, %fd31, %fd32;
	fma.rn.f64 	%fd34, %fd33, %fd33, %fd259;
	ld.global.f64 	%fd35, [%rd72+8];
	ld.global.f64 	%fd36, [%rd74+8];
	sub.f64 	%fd37, %fd35, %fd36;
	fma.rn.f64 	%fd38, %fd37, %fd37, %fd34;
	ld.global.f64 	%fd39, [%rd72+16];
	ld.global.f64 	%fd40, [%rd74+16];
	sub.f64 	%fd41, %fd39, %fd40;
	fma.rn.f64 	%fd42, %fd41, %fd41, %fd38;
	ld.global.f64 	%fd43, [%rd72+24];
	ld.global.f64 	%fd44, [%rd74+24];
	sub.f64 	%fd45, %fd43, %fd44;
	fma.rn.f64 	%fd46, %fd45, %fd45, %fd42;
	ld.global.f64 	%fd47, [%rd72+32];
	ld.global.f64 	%fd48, [%rd74+32];
	sub.f64 	%fd49, %fd47, %fd48;
	fma.rn.f64 	%fd50, %fd49, %fd49, %fd46;
	ld.global.f64 	%fd51, [%rd72+40];
	ld.global.f64 	%fd52, [%rd74+40];
	sub.f64 	%fd53, %fd51, %fd52;
	fma.rn.f64 	%fd54, %fd53, %fd53, %fd50;
	ld.global.f64 	%fd55, [%rd72+48];
	ld.global.f64 	%fd56, [%rd74+48];
	sub.f64 	%fd57, %fd55, %fd56;
	fma.rn.f64 	%fd58, %fd57, %fd57, %fd54;
	ld.global.f64 	%fd59, [%rd72+56];
	ld.global.f64 	%fd60, [%rd74+56];
	sub.f64 	%fd61, %fd59, %fd60;
	fma.rn.f64 	%fd259, %fd61, %fd61, %fd58;
	add.s32 	%r186, %r186, 8;
	setp.ne.s32 	%p17, %r186, %r8;
	mov.u32 	%r188, %r8;
	@%p17 bra 	$L__BB0_22;
$L__BB0_23:
	setp.eq.s32 	%p18, %r7, 0;
	@%p18 bra 	$L__BB0_31;
	add.s32 	%r114, %r7, -1;
	setp.lt.u32 	%p19, %r114, 3;
	@%p19 bra 	$L__BB0_26;
	add.s32 	%r115, %r188, %r6;
	mul.wide.u32 	%rd75, %r115, 8;
	add.s64 	%rd76, %rd3, %rd75;
	ld.global.f64 	%fd63, [%rd76];
	add.s32 	%r116, %r188, %r29;
	mul.wide.s32 	%rd77, %r116, 8;
	add.s64 	%rd78, %rd1, %rd77;
	ld.global.f64 	%fd64, [%rd78];
	sub.f64 	%fd65, %fd63, %fd64;
	fma.rn.f64 	%fd66, %fd65, %fd65, %fd259;
	cvt.u64.u32 	%rd79, %r6;
	cvt.u64.u32 	%rd80, %r188;
	add.s64 	%rd81, %rd80, %rd79;
	shl.b64 	%rd82, %rd81, 3;
	add.s64 	%rd83, %rd3, %rd82;
	ld.global.f64 	%fd67, [%rd83+8];
	ld.global.f64 	%fd68, [%rd78+8];
	sub.f64 	%fd69, %fd67, %fd68;
	fma.rn.f64 	%fd70, %fd69, %fd69, %fd66;
	ld.global.f64 	%fd71, [%rd83+16];
	ld.global.f64 	%fd72, [%rd78+16];
	sub.f64 	%fd73, %fd71, %fd72;
	fma.rn.f64 	%fd74, %fd73, %fd73, %fd70;
	ld.global.f64 	%fd75, [%rd83+24];
	ld.global.f64 	%fd76, [%rd78+24];
	sub.f64 	%fd77, %fd75, %fd76;
	fma.rn.f64 	%fd259, %fd77, %fd77, %fd74;
	add.s32 	%r188, %r188, 4;
$L__BB0_26:
	and.b32  	%r117, %r88, 3;
	setp.eq.s32 	%p20, %r117, 0;
	@%p20 bra 	$L__BB0_31;
	setp.eq.s32 	%p21, %r117, 1;
	@%p21 bra 	$L__BB0_29;
	add.s32 	%r118, %r188, %r6;
	mul.wide.u32 	%rd84, %r118, 8;
	add.s64 	%rd85, %rd3, %rd84;
	ld.global.f64 	%fd79, [%rd85];
	add.s32 	%r119, %r188, %r29;
	mul.wide.s32 	%rd86, %r119, 8;
	add.s64 	%rd87, %rd1, %rd86;
	ld.global.f64 	%fd80, [%rd87];
	sub.f64 	%fd81, %fd79, %fd80;
	fma.rn.f64 	%fd82, %fd81, %fd81, %fd259;
	cvt.u64.u32 	%rd88, %r6;
	cvt.u64.u32 	%rd89, %r188;
	add.s64 	%rd90, %rd89, %rd88;
	shl.b64 	%rd91, %rd90, 3;
	add.s64 	%rd92, %rd3, %rd91;
	ld.global.f64 	%fd83, [%rd92+8];
	ld.global.f64 	%fd84, [%rd87+8];
	sub.f64 	%fd85, %fd83, %fd84;
	fma.rn.f64 	%fd259, %fd85, %fd85, %fd82;
	add.s32 	%r188, %r188, 2;
$L__BB0_29:
	and.b32  	%r120, %r88, 1;
	setp.eq.b32 	%p22, %r120, 1;
	not.pred 	%p23, %p22;
	@%p23 bra 	$L__BB0_31;
	add.s32 	%r121, %r188, %r6;
	mul.wide.u32 	%rd93, %r121, 8;
	add.s64 	%rd94, %rd3, %rd93;
	ld.global.f64 	%fd86, [%rd94];
	add.s32 	%r122, %r188, %r29;
	mul.wide.s32 	%rd95, %r122, 8;
	add.s64 	%rd96, %rd1, %rd95;
	ld.global.f64 	%fd87, [%rd96];
	sub.f64 	%fd88, %fd86, %fd87;
	fma.rn.f64 	%fd259, %fd88, %fd88, %fd259;
$L__BB0_31:
	setp.gtu.f64 	%p24, %fd259, %fd1;
	mov.f64 	%fd260, 0d0000000000000000;
	@%p24 bra 	$L__BB0_35;
	neg.f64 	%fd90, %fd259;
	div.rn.f64 	%fd16, %fd90, %fd2;
	fma.rn.f64 	%fd91, %fd16, 0d3FF71547652B82FE, 0d4338000000000000;
	{
	.reg .b32 %temp; 
	mov.b64 	{%r37, %temp}, %fd91;
	}
	mov.f64 	%fd92, 0dC338000000000000;
	add.rn.f64 	%fd93, %fd91, %fd92;
	fma.rn.f64 	%fd94, %fd93, 0dBFE62E42FEFA39EF, %fd16;
	fma.rn.f64 	%fd95, %fd93, 0dBC7ABC9E3B39803F, %fd94;
	fma.rn.f64 	%fd96, %fd95, 0d3E5ADE1569CE2BDF, 0d3E928AF3FCA213EA;
	fma.rn.f64 	%fd97, %fd96, %fd95, 0d3EC71DEE62401315;
	fma.rn.f64 	%fd98, %fd97, %fd95, 0d3EFA01997C89EB71;
	fma.rn.f64 	%fd99, %fd98, %fd95, 0d3F2A01A014761F65;
	fma.rn.f64 	%fd100, %fd99, %fd95, 0d3F56C16C1852B7AF;
	fma.rn.f64 	%fd101, %fd100, %fd95, 0d3F81111111122322;
	fma.rn.f64 	%fd102, %fd101, %fd95, 0d3FA55555555502A1;
	fma.rn.f64 	%fd103, %fd102, %fd95, 0d3FC5555555555511;
	fma.rn.f64 	%fd104, %fd103, %fd95, 0d3FE000000000000B;
	fma.rn.f64 	%fd105, %fd104, %fd95, 0d3FF0000000000000;
	fma.rn.f64 	%fd106, %fd105, %fd95, 0d3FF0000000000000;
	{
	.reg .b32 %temp; 
	mov.b64 	{%r38, %temp}, %fd106;
	}
	{
	.reg .b32 %temp; 
	mov.b64 	{%temp, %r39}, %fd106;
	}
	shl.b32 	%r123, %r37, 20;
	add.s32 	%r124, %r123, %r39;
	mov.b64 	%fd260, {%r38, %r124};
	{
	.reg .b32 %temp; 
	mov.b64 	{%temp, %r125}, %fd16;
	}
	mov.b32 	%f2, %r125;
	abs.f32 	%f1, %f2;
	setp.lt.f32 	%p25, %f1, 0f4086232B;
	@%p25 bra 	$L__BB0_35;
	setp.lt.f64 	%p26, %fd16, 0d0000000000000000;
	add.f64 	%fd107, %fd16, 0d7FF0000000000000;
	selp.f64 	%fd260, 0d0000000000000000, %fd107, %p26;
	setp.geu.f32 	%p27, %f1, 0f40874800;
	@%p27 bra 	$L__BB0_35;
	shr.u32 	%r126, %r37, 31;
	add.s32 	%r127, %r37, %r126;
	shr.s32 	%r128, %r127, 1;
	shl.b32 	%r129, %r128, 20;
	add.s32 	%r130, %r39, %r129;
	mov.b64 	%fd108, {%r38, %r130};
	sub.s32 	%r131, %r37, %r128;
	shl.b32 	%r132, %r131, 20;
	add.s32 	%r133, %r132, 1072693248;
	mov.b32 	%r134, 0;
	mov.b64 	%fd109, {%r134, %r133};
	mul.f64 	%fd260, %fd109, %fd108;
$L__BB0_35:
	setp.lt.s32 	%p28, %r14, 1;
	@%p28 bra 	$L__BB0_43;
	setp.lt.u32 	%p29, %r12, 3;
	add.s32 	%r40, %r29, %r179;
	mov.b32 	%r191, 0;
	@%p29 bra 	$L__BB0_39;
	mov.b32 	%r190, 0;
$L__BB0_38:
	add.s32 	%r137, %r40, %r190;
	mul.wide.s32 	%rd97, %r137, 8;
	add.s64 	%rd98, %rd1, %rd97;
	ld.global.f64 	%fd110, [%rd98];
	add.s32 	%r138, %r190, %r4;
	mad.lo.s32 	%r139, %r138, %r90, %r2;
	mul.wide.s32 	%rd99, %r139, 8;
	add.s64 	%rd100, %rd2, %rd99;
	ld.global.f64 	%fd111, [%rd100];
	fma.rn.f64 	%fd112, %fd260, %fd110, %fd111;
	st.global.f64 	[%rd100], %fd112;
	ld.global.f64 	%fd113, [%rd98+8];
	mul.wide.s32 	%rd101, %r90, 8;
	add.s64 	%rd102, %rd100, %rd101;
	ld.global.f64 	%fd114, [%rd102];
	fma.rn.f64 	%fd115, %fd260, %fd113, %fd114;
	st.global.f64 	[%rd102], %fd115;
	ld.global.f64 	%fd116, [%rd98+16];
	add.s64 	%rd103, %rd102, %rd101;
	ld.global.f64 	%fd117, [%rd103];
	fma.rn.f64 	%fd118, %fd260, %fd116, %fd117;
	st.global.f64 	[%rd103], %fd118;
	ld.global.f64 	%fd119, [%rd98+24];
	add.s64 	%rd104, %rd103, %rd101;
	ld.global.f64 	%fd120, [%rd104];
	fma.rn.f64 	%fd121, %fd260, %fd119, %fd120;
	st.global.f64 	[%rd104], %fd121;
	add.s32 	%r190, %r190, 4;
	setp.ne.s32 	%p30, %r190, %r27;
	mov.u32 	%r191, %r27;
	@%p30 bra 	$L__BB0_38;
$L__BB0_39:
	setp.eq.s32 	%p31, %r13, 0;
	@%p31 bra 	$L__BB0_43;
	setp.eq.s32 	%p32, %r13, 1;
	add.s32 	%r140, %r40, %r191;
	mul.wide.s32 	%rd105, %r140, 8;
	add.s64 	%rd5, %rd1, %rd105;
	ld.global.f64 	%fd122, [%rd5];
	add.s32 	%r141, %r191, %r4;
	mad.lo.s32 	%r142, %r141, %r90, %r2;
	mul.wide.s32 	%rd106, %r142, 8;
	add.s64 	%rd6, %rd2, %rd106;
	ld.global.f64 	%fd123, [%rd6];
	fma.rn.f64 	%fd124, %fd260, %fd122, %fd123;
	st.global.f64 	[%rd6], %fd124;
	@%p32 bra 	$L__BB0_43;
	setp.eq.s32 	%p33, %r13, 2;
	ld.global.f64 	%fd125, [%rd5+8];
	mul.wide.s32 	%rd7, %r90, 8;
	add.s64 	%rd8, %rd6, %rd7;
	ld.global.f64 	%fd126, [%rd8];
	fma.rn.f64 	%fd127, %fd260, %fd125, %fd126;
	st.global.f64 	[%rd8], %fd127;
	@%p33 bra 	$L__BB0_43;
	ld.global.f64 	%fd128, [%rd5+16];
	add.s64 	%rd107, %rd8, %rd7;
	ld.global.f64 	%fd129, [%rd107];
	fma.rn.f64 	%fd130, %fd260, %fd128, %fd129;
	st.global.f64 	[%rd107], %fd130;
$L__BB0_43:
	setp.ne.s32 	%p34, %r179, 0;
	@%p34 bra 	$L__BB0_45;
	ld.param.u64 	%rd195, [_Z17perform_meanshiftPdS_S_S_S_S_diiiiPi_param_5];
	cvta.to.global.u64 	%rd108, %rd195;
	mul.wide.s32 	%rd109, %r5, 8;
	add.s64 	%rd110, %rd108, %rd109;
	ld.global.f64 	%fd131, [%rd110];
	add.f64 	%fd132, %fd260, %fd131;
	st.global.f64 	[%rd110], %fd132;
$L__BB0_45:
	add.s32 	%r185, %r185, %r90;
	setp.lt.s32 	%p35, %r185, %r87;
	@%p35 bra 	$L__BB0_20;
	setp.lt.u32 	%p36, %r3, 2;
	bar.sync 	0;
	@%p36 bra 	$L__BB0_60;
	mov.u32 	%r192, %r3;
$L__BB0_48:
	mov.u32 	%r45, %r192;
	shr.u32 	%r192, %r45, 1;
	setp.ge.u32 	%p37, %r2, %r192;
	@%p37 bra 	$L__BB0_59;
	setp.lt.s32 	%p38, %r14, 1;
	@%p38 bra 	$L__BB0_57;
	setp.lt.u32 	%p39, %r12, 3;
	mov.b32 	%r194, 0;
	@%p39 bra 	$L__BB0_53;
	mov.b32 	%r193, 0;
$L__BB0_52:
	add.s32 	%r145, %r193, %r4;
	mad.lo.s32 	%r146, %r145, %r90, %r2;
	add.s32 	%r147, %r146, %r192;
	mul.wide.u32 	%rd111, %r147, 8;
	add.s64 	%rd112, %rd2, %rd111;
	ld.global.f64 	%fd133, [%rd112];
	mul.wide.s32 	%rd113, %r146, 8;
	add.s64 	%rd114, %rd2, %rd113;
	ld.global.f64 	%fd134, [%rd114];
	add.f64 	%fd135, %fd133, %fd134;
	st.global.f64 	[%rd114], %fd135;
	add.s32 	%r148, %r147, %r90;
	mul.wide.u32 	%rd115, %r148, 8;
	add.s64 	%rd116, %rd2, %rd115;
	ld.global.f64 	%fd136, [%rd116];
	mul.wide.s32 	%rd117, %r90, 8;
	add.s64 	%rd118, %rd114, %rd117;
	ld.global.f64 	%fd137, [%rd118];
	add.f64 	%fd138, %fd136, %fd137;
	st.global.f64 	[%rd118], %fd138;
	add.s32 	%r149, %r148, %r90;
	mul.wide.u32 	%rd119, %r149, 8;
	add.s64 	%rd120, %rd2, %rd119;
	ld.global.f64 	%fd139, [%rd120];
	add.s64 	%rd121, %rd118, %rd117;
	ld.global.f64 	%fd140, [%rd121];
	add.f64 	%fd141, %fd139, %fd140;
	st.global.f64 	[%rd121], %fd141;
	add.s32 	%r150, %r149, %r90;
	mul.wide.u32 	%rd122, %r150, 8;
	add.s64 	%rd123, %rd2, %rd122;
	ld.global.f64 	%fd142, [%rd123];
	add.s64 	%rd124, %rd121, %rd117;
	ld.global.f64 	%fd143, [%rd124];
	add.f64 	%fd144, %fd142, %fd143;
	st.global.f64 	[%rd124], %fd144;
	add.s32 	%r193, %r193, 4;
	setp.ne.s32 	%p40, %r193, %r27;
	mov.u32 	%r194, %r27;
	@%p40 bra 	$L__BB0_52;
$L__BB0_53:
	setp.eq.s32 	%p41, %r13, 0;
	@%p41 bra 	$L__BB0_57;
	setp.eq.s32 	%p42, %r13, 1;
	add.s32 	%r151, %r194, %r4;
	mad.lo.s32 	%r152, %r151, %r90, %r2;
	add.s32 	%r50, %r152, %r192;
	mul.wide.u32 	%rd125, %r50, 8;
	add.s64 	%rd126, %rd2, %rd125;
	ld.global.f64 	%fd145, [%rd126];
	mul.wide.s32 	%rd127, %r152, 8;
	add.s64 	%rd9, %rd2, %rd127;
	ld.global.f64 	%fd146, [%rd9];
	add.f64 	%fd147, %fd145, %fd146;
	st.global.f64 	[%rd9], %fd147;
	@%p42 bra 	$L__BB0_57;
	setp.eq.s32 	%p43, %r13, 2;
	add.s32 	%r51, %r50, %r90;
	mul.wide.u32 	%rd128, %r51, 8;
	add.s64 	%rd129, %rd2, %rd128;
	ld.global.f64 	%fd148, [%rd129];
	mul.wide.s32 	%rd10, %r90, 8;
	add.s64 	%rd11, %rd9, %rd10;
	ld.global.f64 	%fd149, [%rd11];
	add.f64 	%fd150, %fd148, %fd149;
	st.global.f64 	[%rd11], %fd150;
	@%p43 bra 	$L__BB0_57;
	add.s32 	%r153, %r51, %r90;
	mul.wide.u32 	%rd130, %r153, 8;
	add.s64 	%rd131, %rd2, %rd130;
	ld.global.f64 	%fd151, [%rd131];
	add.s64 	%rd132, %rd11, %rd10;
	ld.global.f64 	%fd152, [%rd132];
	add.f64 	%fd153, %fd151, %fd152;
	st.global.f64 	[%rd132], %fd153;
$L__BB0_57:
	setp.ne.s32 	%p44, %r179, 0;
	@%p44 bra 	$L__BB0_59;
	ld.param.u64 	%rd196, [_Z17perform_meanshiftPdS_S_S_S_S_diiiiPi_param_5];
	add.s32 	%r154, %r192, %r5;
	cvta.to.global.u64 	%rd133, %rd196;
	mul.wide.u32 	%rd134, %r154, 8;
	add.s64 	%rd135, %rd133, %rd134;
	ld.global.f64 	%fd154, [%rd135];
	mul.wide.s32 	%rd136, %r5, 8;
	add.s64 	%rd137, %rd133, %rd136;
	ld.global.f64 	%fd155, [%rd137];
	add.f64 	%fd156, %fd154, %fd155;
	st.global.f64 	[%rd137], %fd156;
$L__BB0_59:
	bar.sync 	0;
	setp.gt.u32 	%p45, %r45, 3;
	@%p45 bra 	$L__BB0_48;
$L__BB0_60:
	setp.ne.s32 	%p46, %r179, 0;
	@%p46 bra 	$L__BB0_62;
	ld.param.u64 	%rd197, [_Z17perform_meanshiftPdS_S_S_S_S_diiiiPi_param_5];
	mul.lo.s32 	%r155, %r90, %r1;
	cvta.to.global.u64 	%rd138, %rd197;
	mul.wide.s32 	%rd139, %r155, 8;
	add.s64 	%rd140, %rd138, %rd139;
	ld.global.f64 	%fd262, [%rd140];
$L__BB0_62:
	setp.lt.s32 	%p47, %r14, 1;
	setp.ne.s32 	%p48, %r2, 0;
	or.pred  	%p49, %p48, %p47;
	@%p49 bra 	$L__BB0_70;
	setp.lt.u32 	%p50, %r12, 3;
	mov.b32 	%r196, 0;
	@%p50 bra 	$L__BB0_66;
	mov.b32 	%r195, 0;
$L__BB0_65:
	add.s32 	%r158, %r195, %r4;
	mul.lo.s32 	%r159, %r158, %r90;
	mul.wide.s32 	%rd141, %r159, 8;
	add.s64 	%rd142, %rd2, %rd141;
	ld.global.f64 	%fd157, [%rd142];
	add.s32 	%r160, %r179, %r6;
	add.s32 	%r161, %r160, %r195;
	mul.wide.s32 	%rd143, %r161, 8;
	add.s64 	%rd144, %rd4, %rd143;
	st.global.f64 	[%rd144], %fd157;
	mul.wide.s32 	%rd145, %r90, 8;
	add.s64 	%rd146, %rd142, %rd145;
	ld.global.f64 	%fd158, [%rd146];
	st.global.f64 	[%rd144+8], %fd158;
	add.s64 	%rd147, %rd146, %rd145;
	ld.global.f64 	%fd159, [%rd147];
	st.global.f64 	[%rd144+16], %fd159;
	add.s64 	%rd148, %rd147, %rd145;
	ld.global.f64 	%fd160, [%rd148];
	st.global.f64 	[%rd144+24], %fd160;
	add.s32 	%r195, %r195, 4;
	setp.ne.s32 	%p51, %r195, %r27;
	mov.u32 	%r196, %r27;
	@%p51 bra 	$L__BB0_65;
$L__BB0_66:
	setp.eq.s32 	%p52, %r13, 0;
	@%p52 bra 	$L__BB0_70;
	setp.eq.s32 	%p53, %r13, 1;
	add.s32 	%r162, %r196, %r4;
	mul.lo.s32 	%r163, %r162, %r90;
	mul.wide.s32 	%rd149, %r163, 8;
	add.s64 	%rd12, %rd2, %rd149;
	ld.global.f64 	%fd161, [%rd12];
	add.s32 	%r164, %r179, %r6;
	add.s32 	%r165, %r164, %r196;
	mul.wide.s32 	%rd150, %r165, 8;
	add.s64 	%rd13, %rd4, %rd150;
	st.global.f64 	[%rd13], %fd161;
	@%p53 bra 	$L__BB0_70;
	setp.eq.s32 	%p54, %r13, 2;
	mul.wide.s32 	%rd14, %r90, 8;
	add.s64 	%rd15, %rd12, %rd14;
	ld.global.f64 	%fd162, [%rd15];
	st.global.f64 	[%rd13+8], %fd162;
	@%p54 bra 	$L__BB0_70;
	add.s64 	%rd151, %rd15, %rd14;
	ld.global.f64 	%fd163, [%rd151];
	st.global.f64 	[%rd13+16], %fd163;
$L__BB0_70:
	ld.param.u32 	%r177, [_Z17perform_meanshiftPdS_S_S_S_S_diiiiPi_param_9];
	bar.sync 	0;
	add.s32 	%r179, %r179, %r177;
	setp.lt.s32 	%p55, %r179, %r88;
	sub.s32 	%r178, %r178, %r177;
	@%p55 bra 	$L__BB0_5;
$L__BB0_71:
	setp.lt.s32 	%p56, %r88, 1;
	bar.sync 	0;
	setp.ne.s32 	%p57, %r2, 0;
	setp.eq.f64 	%p58, %fd262, 0d0000000000000000;
	or.pred  	%p59, %p57, %p58;
	or.pred  	%p60, %p59, %p56;
	@%p60 bra 	$L__BB0_96;
	mul.lo.s32 	%r57, %r88, %r1;
	and.b32  	%r58, %r88, 15;
	setp.lt.u32 	%p61, %r88, 16;
	mov.b32 	%r197, 0;
	@%p61 bra 	$L__BB0_75;
	and.b32  	%r197, %r88, 2147483632;
	neg.s32 	%r201, %r197;
	mul.wide.u32 	%rd152, %r57, 8;
	add.s64 	%rd153, %rd152, %rd4;
	add.s64 	%rd199, %rd153, 64;
$L__BB0_74:
	.pragma "nounroll";
	ld.global.f64 	%fd164, [%rd199+-64];
	div.rn.f64 	%fd165, %fd164, %fd262;
	st.global.f64 	[%rd199+-64], %fd165;
	ld.global.f64 	%fd166, [%rd199+-56];
	div.rn.f64 	%fd167, %fd166, %fd262;
	st.global.f64 	[%rd199+-56], %fd167;
	ld.global.f64 	%fd168, [%rd199+-48];
	div.rn.f64 	%fd169, %fd168, %fd262;
	st.global.f64 	[%rd199+-48], %fd169;
	ld.global.f64 	%fd170, [%rd199+-40];
	div.rn.f64 	%fd171, %fd170, %fd262;
	st.global.f64 	[%rd199+-40], %fd171;
	ld.global.f64 	%fd172, [%rd199+-32];
	div.rn.f64 	%fd173, %fd172, %fd262;
	st.global.f64 	[%rd199+-32], %fd173;
	ld.global.f64 	%fd174, [%rd199+-24];
	div.rn.f64 	%fd175, %fd174, %fd262;
	st.global.f64 	[%rd199+-24], %fd175;
	ld.global.f64 	%fd176, [%rd199+-16];
	div.rn.f64 	%fd177, %fd176, %fd262;
	st.global.f64 	[%rd199+-16], %fd177;
	ld.global.f64 	%fd178, [%rd199+-8];
	div.rn.f64 	%fd179, %fd178, %fd262;
	st.global.f64 	[%rd199+-8], %fd179;
	ld.global.f64 	%fd180, [%rd199];
	div.rn.f64 	%fd181, %fd180, %fd262;
	st.global.f64 	[%rd199], %fd181;
	ld.global.f64 	%fd182, [%rd199+8];
	div.rn.f64 	%fd183, %fd182, %fd262;
	st.global.f64 	[%rd199+8], %fd183;
	ld.global.f64 	%fd184, [%rd199+16];
	div.rn.f64 	%fd185, %fd184, %fd262;
	st.global.f64 	[%rd199+16], %fd185;
	ld.global.f64 	%fd186, [%rd199+24];
	div.rn.f64 	%fd187, %fd186, %fd262;
	st.global.f64 	[%rd199+24], %fd187;
	ld.global.f64 	%fd188, [%rd199+32];
	div.rn.f64 	%fd189, %fd188, %fd262;
	st.global.f64 	[%rd199+32], %fd189;
	ld.global.f64 	%fd190, [%rd199+40];
	div.rn.f64 	%fd191, %fd190, %fd262;
	st.global.f64 	[%rd199+40], %fd191;
	ld.global.f64 	%fd192, [%rd199+48];
	div.rn.f64 	%fd193, %fd192, %fd262;
	st.global.f64 	[%rd199+48], %fd193;
	ld.global.f64 	%fd194, [%rd199+56];
	div.rn.f64 	%fd195, %fd194, %fd262;
	st.global.f64 	[%rd199+56], %fd195;
	add.s32 	%r201, %r201, 16;
	add.s64 	%rd199, %rd199, 128;
	setp.eq.s32 	%p62, %r201, 0;
	@%p62 bra 	$L__BB0_75;
	bra.uni 	$L__BB0_74;
$L__BB0_75:
	setp.eq.s32 	%p63, %r58, 0;
	@%p63 bra 	$L__BB0_84;
	and.b32  	%r62, %r88, 7;
	setp.lt.u32 	%p64, %r58, 8;
	@%p64 bra 	$L__BB0_78;
	add.s32 	%r167, %r197, %r57;
	mul.wide.u32 	%rd154, %r167, 8;
	add.s64 	%rd155, %rd4, %rd154;
	ld.global.f64 	%fd196, [%rd155];
	div.rn.f64 	%fd197, %fd196, %fd262;
	st.global.f64 	[%rd155], %fd197;
	cvt.u64.u32 	%rd156, %r57;
	cvt.u64.u32 	%rd157, %r197;
	add.s64 	%rd158, %rd157, %rd156;
	shl.b64 	%rd159, %rd158, 3;
	add.s64 	%rd160, %rd4, %rd159;
	ld.global.f64 	%fd198, [%rd160+8];
	div.rn.f64 	%fd199, %fd198, %fd262;
	st.global.f64 	[%rd160+8], %fd199;
	ld.global.f64 	%fd200, [%rd160+16];
	div.rn.f64 	%fd201, %fd200, %fd262;
	st.global.f64 	[%rd160+16], %fd201;
	ld.global.f64 	%fd202, [%rd160+24];
	div.rn.f64 	%fd203, %fd202, %fd262;
	st.global.f64 	[%rd160+24], %fd203;
	ld.global.f64 	%fd204, [%rd160+32];
	div.rn.f64 	%fd205, %fd204, %fd262;
	st.global.f64 	[%rd160+32], %fd205;
	ld.global.f64 	%fd206, [%rd160+40];
	div.rn.f64 	%fd207, %fd206, %fd262;
	st.global.f64 	[%rd160+40], %fd207;
	ld.global.f64 	%fd208, [%rd160+48];
	div.rn.f64 	%fd209, %fd208, %fd262;
	st.global.f64 	[%rd160+48], %fd209;
	ld.global.f64 	%fd210, [%rd160+56];
	div.rn.f64 	%fd211, %fd210, %fd262;
	st.global.f64 	[%rd160+56], %fd211;
	add.s32 	%r197, %r197, 8;
$L__BB0_78:
	setp.eq.s32 	%p65, %r62, 0;
	@%p65 bra 	$L__BB0_84;
	and.b32  	%r65, %r88, 3;
	setp.lt.u32 	%p66, %r62, 4;
	@%p66 bra 	$L__BB0_81;
	add.s32 	%r168, %r197, %r57;
	mul.wide.u32 	%rd161, %r168, 8;
	add.s64 	%rd162, %rd4, %rd161;
	ld.global.f64 	%fd212, [%rd162];
	div.rn.f64 	%fd213, %fd212, %fd262;
	st.global.f64 	[%rd162], %fd213;
	cvt.u64.u32 	%rd163, %r57;
	cvt.u64.u32 	%rd164, %r197;
	add.s64 	%rd165, %rd164, %rd163;
	shl.b64 	%rd166, %rd165, 3;
	add.s64 	%rd167, %rd4, %rd166;
	ld.global.f64 	%fd214, [%rd167+8];
	div.rn.f64 	%fd215, %fd214, %fd262;
	st.global.f64 	[%rd167+8], %fd215;
	ld.global.f64 	%fd216, [%rd167+16];
	div.rn.f64 	%fd217, %fd216, %fd262;
	st.global.f64 	[%rd167+16], %fd217;
	ld.global.f64 	%fd218, [%rd167+24];
	div.rn.f64 	%fd219, %fd218, %fd262;
	st.global.f64 	[%rd167+24], %fd219;
	add.s32 	%r197, %r197, 4;
$L__BB0_81:
	setp.eq.s32 	%p67, %r65, 0;
	@%p67 bra 	$L__BB0_84;
	add.s32 	%r169, %r197, %r57;
	mul.wide.u32 	%rd168, %r169, 8;
	add.s64 	%rd198, %rd4, %rd168;
	neg.s32 	%r200, %r65;
$L__BB0_83:
	.pragma "nounroll";
	ld.global.f64 	%fd220, [%rd198];
	div.rn.f64 	%fd221, %fd220, %fd262;
	st.global.f64 	[%rd198], %fd221;
	add.s64 	%rd198, %rd198, 8;
	add.s32 	%r200, %r200, 1;
	setp.ne.s32 	%p68, %r200, 0;
	@%p68 bra 	$L__BB0_83;
$L__BB0_84:
	setp.lt.u32 	%p69, %r88, 16;
	mov.b32 	%r203, 0;
	@%p69 bra 	$L__BB0_87;
	and.b32  	%r203, %r88, 2147483632;
	neg.s32 	%r202, %r203;
	mul.wide.u32 	%rd169, %r57, 8;
	add.s64 	%rd170, %rd169, 64;
	add.s64 	%rd201, %rd3, %rd170;
	add.s64 	%rd200, %rd4, %rd170;
$L__BB0_86:
	.pragma "nounroll";
	ld.global.f64 	%fd222, [%rd200+-64];
	st.global.f64 	[%rd201+-64], %fd222;
	mov.b64 	%rd171, 0;
	st.global.u64 	[%rd200+-64], %rd171;
	ld.global.f64 	%fd223, [%rd200+-56];
	st.global.f64 	[%rd201+-56], %fd223;
	st.global.u64 	[%rd200+-56], %rd171;
	ld.global.f64 	%fd224, [%rd200+-48];
	st.global.f64 	[%rd201+-48], %fd224;
	st.global.u64 	[%rd200+-48], %rd171;
	ld.global.f64 	%fd225, [%rd200+-40];
	st.global.f64 	[%rd201+-40], %fd225;
	st.global.u64 	[%rd200+-40], %rd171;
	ld.global.f64 	%fd226, [%rd200+-32];
	st.global.f64 	[%rd201+-32], %fd226;
	st.global.u64 	[%rd200+-32], %rd171;
	ld.global.f64 	%fd227, [%rd200+-24];
	st.global.f64 	[%rd201+-24], %fd227;
	st.global.u64 	[%rd200+-24], %rd171;
	ld.global.f64 	%fd228, [%rd200+-16];
	st.global.f64 	[%rd201+-16], %fd228;
	st.global.u64 	[%rd200+-16], %rd171;
	ld.global.f64 	%fd229, [%rd200+-8];
	st.global.f64 	[%rd201+-8], %fd229;
	st.global.u64 	[%rd200+-8], %rd171;
	ld.global.f64 	%fd230, [%rd200];
	st.global.f64 	[%rd201], %fd230;
	st.global.u64 	[%rd200], %rd171;
	ld.global.f64 	%fd231, [%rd200+8];
	st.global.f64 	[%rd201+8], %fd231;
	st.global.u64 	[%rd200+8], %rd171;
	ld.global.f64 	%fd232, [%rd200+16];
	st.global.f64 	[%rd201+16], %fd232;
	st.global.u64 	[%rd200+16], %rd171;
	ld.global.f64 	%fd233, [%rd200+24];
	st.global.f64 	[%rd201+24], %fd233;
	st.global.u64 	[%rd200+24], %rd171;
	ld.global.f64 	%fd234, [%rd200+32];
	st.global.f64 	[%rd201+32], %fd234;
	st.global.u64 	[%rd200+32], %rd171;
	ld.global.f64 	%fd235, [%rd200+40];
	st.global.f64 	[%rd201+40], %fd235;
	st.global.u64 	[%rd200+40], %rd171;
	ld.global.f64 	%fd236, [%rd200+48];
	st.global.f64 	[%rd201+48], %fd236;
	st.global.u64 	[%rd200+48], %rd171;
	ld.global.f64 	%fd237, [%rd200+56];
	st.global.f64 	[%rd201+56], %fd237;
	st.global.u64 	[%rd200+56], %rd171;
	add.s32 	%r202, %r202, 16;
	add.s64 	%rd201, %rd201, 128;
	add.s64 	%rd200, %rd200, 128;
	setp.ne.s32 	%p70, %r202, 0;
	@%p70 bra 	$L__BB0_86;
$L__BB0_87:
	setp.eq.s32 	%p71, %r58, 0;
	@%p71 bra 	$L__BB0_96;
	and.b32  	%r78, %r88, 7;
	setp.lt.u32 	%p72, %r58, 8;
	@%p72 bra 	$L__BB0_90;
	add.s32 	%r171, %r203, %r57;
	mul.wide.u32 	%rd172, %r171, 8;
	add.s64 	%rd173, %rd4, %rd172;
	ld.global.f64 	%fd238, [%rd173];
	add.s64 	%rd174, %rd3, %rd172;
	st.global.f64 	[%rd174], %fd238;
	mov.b64 	%rd175, 0;
	st.global.u64 	[%rd173], %rd175;
	cvt.u64.u32 	%rd176, %r57;
	cvt.u64.u32 	%rd177, %r203;
	add.s64 	%rd178, %rd177, %rd176;
	shl.b64 	%rd179, %rd178, 3;
	add.s64 	%rd180, %rd4, %rd179;
	ld.global.f64 	%fd239, [%rd180+8];
	add.s64 	%rd181, %rd3, %rd179;
	st.global.f64 	[%rd181+8], %fd239;
	st.global.u64 	[%rd180+8], %rd175;
	ld.global.f64 	%fd240, [%rd180+16];
	st.global.f64 	[%rd181+16], %fd240;
	st.global.u64 	[%rd180+16], %rd175;
	ld.global.f64 	%fd241, [%rd180+24];
	st.global.f64 	[%rd181+24], %fd241;
	st.global.u64 	[%rd180+24], %rd175;
	ld.global.f64 	%fd242, [%rd180+32];
	st.global.f64 	[%rd181+32], %fd242;
	st.global.u64 	[%rd180+32], %rd175;
	ld.global.f64 	%fd243, [%rd180+40];
	st.global.f64 	[%rd181+40], %fd243;
	st.global.u64 	[%rd180+40], %rd175;
	ld.global.f64 	%fd244, [%rd180+48];
	st.global.f64 	[%rd181+48], %fd244;
	st.global.u64 	[%rd180+48], %rd175;
	ld.global.f64 	%fd245, [%rd180+56];
	st.global.f64 	[%rd181+56], %fd245;
	st.global.u64 	[%rd180+56], %rd175;
	add.s32 	%r203, %r203, 8;
$L__BB0_90:
	setp.eq.s32 	%p73, %r78, 0;
	@%p73 bra 	$L__BB0_96;
	and.b32  	%r81, %r88, 3;
	setp.lt.u32 	%p74, %r78, 4;
	@%p74 bra 	$L__BB0_93;
	add.s32 	%r172, %r203, %r57;
	mul.wide.u32 	%rd182, %r172, 8;
	add.s64 	%rd183, %rd4, %rd182;
	ld.global.f64 	%fd246, [%rd183];
	add.s64 	%rd184, %rd3, %rd182;
	st.global.f64 	[%rd184], %fd246;
	mov.b64 	%rd185, 0;
	st.global.u64 	[%rd183], %rd185;
	cvt.u64.u32 	%rd186, %r57;
	cvt.u64.u32 	%rd187, %r203;
	add.s64 	%rd188, %rd187, %rd186;
	shl.b64 	%rd189, %rd188, 3;
	add.s64 	%rd190, %rd4, %rd189;
	ld.global.f64 	%fd247, [%rd190+8];
	add.s64 	%rd191, %rd3, %rd189;
	st.global.f64 	[%rd191+8], %fd247;
	st.global.u64 	[%rd190+8], %rd185;
	ld.global.f64 	%fd248, [%rd190+16];
	st.global.f64 	[%rd191+16], %fd248;
	st.global.u64 	[%rd190+16], %rd185;
	ld.global.f64 	%fd249, [%rd190+24];
	st.global.f64 	[%rd191+24], %fd249;
	st.global.u64 	[%rd190+24], %rd185;
	add.s32 	%r203, %r203, 4;
$L__BB0_93:
	setp.eq.s32 	%p75, %r81, 0;
	@%p75 bra 	$L__BB0_96;
	add.s32 	%r173, %r203, %r57;
	mul.wide.u32 	%rd192, %r173, 8;
	add.s64 	%rd203, %rd3, %rd192;
	add.s64 	%rd202, %rd4, %rd192;
	neg.s32 	%r206, %r81;
$L__BB0_95:
	.pragma "nounroll";
	ld.global.f64 	%fd250, [%rd202];
	st.global.f64 	[%rd203], %fd250;
	mov.b64 	%rd193, 0;
	st.global.u64 	[%rd202], %rd193;
	add.s64 	%rd203, %rd203, 8;
	add.s64 	%rd202, %rd202, 8;
	add.s32 	%r206, %r206, 1;
	setp.ne.s32 	%p76, %r206, 0;
	@%p76 bra 	$L__BB0_95;
$L__BB0_96:
	bar.sync 	0;
$L__BB0_97:
	ret;

}


// ===== COMPILED SASS (sm_100) =====

	.target	sm_100

	.elftype	@"ET_EXEC"


//--------------------- .note.nv.tkinfo           --------------------------
	.section	.note.nv.tkinfo,"",@"SHT_NOTE"
	.sectionflags	@"SHF_NOTE_NV_TKINFO"
	.tkinfo
        /*0018*/ 	.word	0x00000002
        /*0030*/ 	.string	""
        /*0030*/ 	.string	"ptxas"
        /*0030*/ 	.string	"Cuda compilation tools, release 13.0, V13.0.88"
        /*0030*/ 	.string	"Build cuda_13.0.r13.0/compiler.36424714_0"
        /*0030*/ 	.string	"-arch sm_100 -m 64 "



//--------------------- .note.nv.cuinfo           --------------------------
	.section	.note.nv.cuinfo,"",@"SHT_NOTE"
	.sectionflags	@"SHF_NOTE_NV_CUINFO"
        /*0018*/ 	.short	0x0002
        /*001a*/ 	.short	0x0064
        /*001c*/ 	.short	0x0082
	.zero		2


//--------------------- .nv.info                  --------------------------
	.section	.nv.info,"",@"SHT_CUDA_INFO"
	.align	4


	//----- nvinfo : EIATTR_REGCOUNT
	.align		4
        /*0000*/ 	.byte	0x04, 0x2f
        /*0002*/ 	.short	(.L_1 - .L_0)
	.align		4
.L_0:
        /*0004*/ 	.word	index@(_Z17perform_meanshiftPdS_S_S_S_S_diiiiPi)
        /*0008*/ 	.word	0x0000002c


	//----- nvinfo : EIATTR_FRAME_SIZE
	.align		4
.L_1:
        /*000c*/ 	.byte	0x04, 0x11
        /*000e*/ 	.short	(.L_3 - .L_2)
	.align		4
.L_2:
        /*0010*/ 	.word	index@($__internal_0_$__cuda_sm20_div_rn_f64_full)
        /*0014*/ 	.word	0x00000000


	//----- nvinfo : EIATTR_FRAME_SIZE
	.align		4
.L_3:
        /*0018*/ 	.byte	0x04, 0x11
        /*001a*/ 	.short	(.L_5 - .L_4)
	.align		4
.L_4:
        /*001c*/ 	.word	index@(_Z17perform_meanshiftPdS_S_S_S_S_diiiiPi)
        /*0020*/ 	.word	0x00000000


	//----- nvinfo : EIATTR_MIN_STACK_SIZE
	.align		4
.L_5:
        /*0024*/ 	.byte	0x04, 0x12
        /*0026*/ 	.short	(.L_7 - .L_6)
	.align		4
.L_6:
        /*0028*/ 	.word	index@(_Z17perform_meanshiftPdS_S_S_S_S_diiiiPi)
        /*002c*/ 	.word	0x00000000
.L_7:


//--------------------- .nv.compat                --------------------------
	.section	.nv.compat,"",@"SHT_CUDA_COMPAT_INFO"
	.align	4
        /*0000*/ 	.byte	0x02, 0x09, 0x00, 0x00, 0x02, 0x02, 0x01, 0x00, 0x02, 0x05, 0x05, 0x00, 0x03, 0x07, 0x01, 0x01
        /*0010*/ 	.byte	0x02, 0x03, 0x00, 0x00, 0x02, 0x06, 0x01, 0x00, 0x04, 0x0b, 0x08, 0x00, 0x01, 0x00, 0x00, 0x00
        /*0020*/ 	.byte	0x00, 0x00, 0x00, 0x00


//--------------------- .nv.info._Z17perform_meanshiftPdS_S_S_S_S_diiiiPi --------------------------
	.section	.nv.info._Z17perform_meanshiftPdS_S_S_S_S_diiiiPi,"",@"SHT_CUDA_INFO"
	.sectionflags	@""
	.align	4


	//----- nvinfo : EIATTR_CUDA_API_VERSION
	.align		4
        /*0000*/ 	.byte	0x04, 0x37
        /*0002*/ 	.short	(.L_9 - .L_8)
.L_8:
        /*0004*/ 	.word	0x00000082


	//----- nvinfo : EIATTR_KPARAM_INFO
	.align		4
.L_9:
        /*0008*/ 	.byte	0x04, 0x17
        /*000a*/ 	.short	(.L_11 - .L_10)
.L_10:
        /*000c*/ 	.word	0x00000000
        /*0010*/ 	.short	0x000b
        /*0012*/ 	.short	0x0048
        /*0014*/ 	.byte	0x00, 0xf5, 0x21, 0x00


	//----- nvinfo : EIATTR_KPARAM_INFO
	.align		4
.L_11:
        /*0018*/ 	.byte	0x04, 0x17
        /*001a*/ 	.short	(.L_13 - .L_12)
.L_12:
        /*001c*/ 	.word	0x00000000
        /*0020*/ 	.short	0x000a
        /*0022*/ 	.short	0x0044
        /*0024*/ 	.byte	0x00, 0xf0, 0x11, 0x00


	//----- nvinfo : EIATTR_KPARAM_INFO
	.align		4
.L_13:
        /*0028*/ 	.byte	0x04, 0x17
        /*002a*/ 	.short	(.L_15 - .L_14)
.L_14:
        /*002c*/ 	.word	0x00000000
        /*0030*/ 	.short	0x0009
        /*0032*/ 	.short	0x0040
        /*0034*/ 	.byte	0x00, 0xf0, 0x11, 0x00


	//----- nvinfo : EIATTR_KPARAM_INFO
	.align		4
.L_15:
        /*0038*/ 	.byte	0x04, 0x17
        /*003a*/ 	.short	(.L_17 - .L_16)
.L_16:
        /*003c*/ 	.word	0x00000000
        /*0040*/ 	.short	0x0008
        /*0042*/ 	.short	0x003c
        /*0044*/ 	.byte	0x00, 0xf0, 0x11, 0x00


	//----- nvinfo : EIATTR_KPARAM_INFO
	.align		4
.L_17:
        /*0048*/ 	.byte	0x04, 0x17
        /*004a*/ 	.short	(.L_19 - .L_18)
.L_18:
        /*004c*/ 	.word	0x00000000
        /*0050*/ 	.short	0x0007
        /*0052*/ 	.short	0x0038
        /*0054*/ 	.byte	0x00, 0xf0, 0x11, 0x00


	//----- nvinfo : EIATTR_KPARAM_INFO
	.align		4
.L_19:
        /*0058*/ 	.byte	0x04, 0x17
        /*005a*/ 	.short	(.L_21 - .L_20)
.L_20:
        /*005c*/ 	.word	0x00000000
        /*0060*/ 	.short	0x0006
        /*0062*/ 	.short	0x0030
        /*0064*/ 	.byte	0x00, 0xf0, 0x21, 0x00


	//----- nvinfo : EIATTR_KPARAM_INFO
	.align		4
.L_21:
        /*0068*/ 	.byte	0x04, 0x17
        /*006a*/ 	.short	(.L_23 - .L_22)
.L_22:
        /*006c*/ 	.word	0x00000000
        /*0070*/ 	.short	0x0005
        /*0072*/ 	.short	0x0028
        /*0074*/ 	.byte	0x00, 0xf5, 0x21, 0x00


	//----- nvinfo : EIATTR_KPARAM_INFO
	.align		4
.L_23:
        /*0078*/ 	.byte	0x04, 0x17
        /*007a*/ 	.short	(.L_25 - .L_24)
.L_24:
        /*007c*/ 	.word	0x00000000
        /*0080*/ 	.short	0x0004
        /*0082*/ 	.short	0x0020
        /*0084*/ 	.byte	0x00, 0xf5, 0x21, 0x00


	//----- nvinfo : EIATTR_KPARAM_INFO
	.align		4
.L_25:
        /*0088*/ 	.byte	0x04, 0x17
        /*008a*/ 	.short	(.L_27 - .L_26)
.L_26:
        /*008c*/ 	.word	0x00000000
        /*0090*/ 	.short	0x0003
        /*0092*/ 	.short	0x0018
        /*0094*/ 	.byte	0x00, 0xf5, 0x21, 0x00


	//----- nvinfo : EIATTR_KPARAM_INFO
	.align		4
.L_27:
        /*0098*/ 	.byte	0x04, 0x17
        /*009a*/ 	.short	(.L_29 - .L_28)
.L_28:
        /*009c*/ 	.word	0x00000000
        /*00a0*/ 	.short	0x0002
        /*00a2*/ 	.short	0x0010
        /*00a4*/ 	.byte	0x00, 0xf5, 0x21, 0x00


	//----- nvinfo : EIATTR_KPARAM_INFO
	.align		4
.L_29:
        /*00a8*/ 	.byte	0x04, 0x17
        /*00aa*/ 	.short	(.L_31 - .L_30)
.L_30:
        /*00ac*/ 	.word	0x00000000
        /*00b0*/ 	.short	0x0001
        /*00b2*/ 	.short	0x0008
        /*00b4*/ 	.byte	0x00, 0xf5, 0x21, 0x00


	//----- nvinfo : EIATTR_KPARAM_INFO
	.align		4
.L_31:
        /*00b8*/ 	.byte	0x04, 0x17
        /*00ba*/ 	.short	(.L_33 - .L_32)
.L_32:
        /*00bc*/ 	.word	0x00000000
        /*00c0*/ 	.short	0x0000
        /*00c2*/ 	.short	0x0000
        /*00c4*/ 	.byte	0x00, 0xf5, 0x21, 0x00


	//----- nvinfo : EIATTR_SPARSE_MMA_MASK
	.align		4
.L_33:
        /*00c8*/ 	.byte	0x03, 0x50
        /*00ca*/ 	.short	0x0000


	//----- nvinfo : EIATTR_MAXREG_COUNT
	.align		4
        /*00cc*/ 	.byte	0x03, 0x1b
        /*00ce*/ 	.short	0x00ff


	//----- nvinfo : EIATTR_NUM_BARRIERS
	.align		4
        /*00d0*/ 	.byte	0x02, 0x4c
        /*00d2*/ 	.byte	0x01
	.zero		1


	//----- nvinfo : EIATTR_MERCURY_ISA_VERSION
	.align		4
        /*00d4*/ 	.byte	0x03, 0x5f
        /*00d6*/ 	.short	0x0101


	//----- nvinfo : EIATTR_VRC_CTA_INIT_COUNT
	.align		4
        /*00d8*/ 	.byte	0x02, 0x4a
	.zero		1
	.zero		1


	//----- nvinfo : EIATTR_EXIT_INSTR_OFFSETS
	.align		4
        /*00dc*/ 	.byte	0x04, 0x1c
        /*00de*/ 	.short	(.L_35 - .L_34)


	//   ....[0]....
.L_34:
        /*00e0*/ 	.word	0x00000110


	//   ....[1]....
        /*00e4*/ 	.word	0x00005fa0


	//----- nvinfo : EIATTR_CRS_STACK_SIZE
	.align		4
.L_35:
        /*00e8*/ 	.byte	0x04, 0x1e
        /*00ea*/ 	.short	(.L_37 - .L_36)
.L_36:
        /*00ec*/ 	.word	0x00000000


	//----- nvinfo : EIATTR_CBANK_PARAM_SIZE
	.align		4
.L_37:
        /*00f0*/ 	.byte	0x03, 0x19
        /*00f2*/ 	.short	0x0050


	//----- nvinfo : EIATTR_PARAM_CBANK
	.align		4
        /*00f4*/ 	.byte	0x04, 0x0a
        /*00f6*/ 	.short	(.L_39 - .L_38)
	.align		4
.L_38:
        /*00f8*/ 	.word	index@(.nv.constant0._Z17perform_meanshiftPdS_S_S_S_S_diiiiPi)
        /*00fc*/ 	.short	0x0380
        /*00fe*/ 	.short	0x0050


	//----- nvinfo : EIATTR_SW_WAR
	.align		4
.L_39:
        /*0100*/ 	.byte	0x04, 0x36
        /*0102*/ 	.short	(.L_41 - .L_40)
.L_40:
        /*0104*/ 	.word	0x00000008
.L_41:


//--------------------- .nv.callgraph             --------------------------
	.section	.nv.callgraph,"",@"SHT_CUDA_CALLGRAPH"
	.align	4
	.sectionentsize	8
	.align		4
        /*0000*/ 	.word	0x00000000
	.align		4
        /*0004*/ 	.word	0xffffffff
	.align		4
        /*0008*/ 	.word	0x00000000
	.align		4
        /*000c*/ 	.word	0xfffffffe
	.align		4
        /*0010*/ 	.word	0x00000000
	.align		4
        /*0014*/ 	.word	0xfffffffd
	.align		4
        /*0018*/ 	.word	0x00000000
	.align		4
        /*001c*/ 	.word	0xfffffffc


//--------------------- .text._Z17perform_meanshiftPdS_S_S_S_S_diiiiPi --------------------------
	.section	.text._Z17perform_meanshiftPdS_S_S_S_S_diiiiPi,"ax",@progbits
	.align	128
        .global         _Z17perform_meanshiftPdS_S_S_S_S_diiiiPi
        .type           _Z17perform_meanshiftPdS_S_S_S_S_diiiiPi,@function
        .size           _Z17perform_meanshiftPdS_S_S_S_S_diiiiPi,(.L_x_125 - _Z17perform_meanshiftPdS_S_S_S_S_diiiiPi)
        .other          _Z17perform_meanshiftPdS_S_S_S_S_diiiiPi,@"STO_CUDA_ENTRY STV_DEFAULT"
_Z17perform_meanshiftPdS_S_S_S_S_diiiiPi:
.text._Z17perform_meanshiftPdS_S_S_S_S_diiiiPi:
[----:B------:R-:W-:Y:S01]  /*0000*/  LDC R1, c[0x0][0x37c] ;  /* 0x0000df00ff017b82 */ /* 0x000fe20000000800 */
[----:B------:R-:W0:Y:S07]  /*0010*/  S2R R34, SR_TID.X ;  /* 0x0000000000227919 */ /* 0x000e2e0000002100 */
[----:B------:R-:W1:Y:S01]  /*0020*/  S2UR UR7, SR_CTAID.X ;  /* 0x00000000000779c3 */ /* 0x000e620000002500 */
[----:B------:R-:W2:Y:S01]  /*0030*/  LDCU.64 UR8, c[0x0][0x358] ;  /* 0x00006b00ff0877ac */ /* 0x000ea20008000a00 */
[----:B------:R-:W-:Y:S06]  /*0040*/  BSSY.RECONVERGENT B0, `(.L_x_0) ;  /* 0x000000c000007945 */ /* 0x000fec0003800200 */
[----:B------:R-:W1:Y:S08]  /*0050*/  LDC R13, c[0x0][0x360] ;  /* 0x0000d800ff0d7b82 */ /* 0x000e700000000800 */
[----:B------:R-:W3:Y:S01]  /*0060*/  LDC R7, c[0x0][0x3b8] ;  /* 0x0000ee00ff077b82 */ /* 0x000ee20000000800 */
[----:B0-----:R-:W-:-:S02]  /*0070*/  IMAD.MOV R3, RZ, RZ, -R34 ;  /* 0x000000ffff037224 */ /* 0x001fc400078e0a22 */
[----:B-1----:R-:W-:-:S05]  /*0080*/  IMAD R0, R13, UR7, RZ ;  /* 0x000000070d007c24 */ /* 0x002fca000f8e02ff */
[----:B------:R-:W-:Y:S02]  /*0090*/  ISETP.NE.AND P0, PT, R0, R3, PT ;  /* 0x000000030000720c */ /* 0x000fe40003f05270 */
[----:B---3--:R-:W-:-:S11]  /*00a0*/  ISETP.LE.AND P1, PT, R7, UR7, PT ;  /* 0x0000000707007c0c */ /* 0x008fd6000bf23270 */
[----:B--2---:R-:W-:Y:S05]  /*00b0*/  @P0 BRA `(.L_x_1) ;  /* 0x0000000000100947 */ /* 0x004fea0003800000 */
[----:B------:R-:W0:Y:S02]  /*00c0*/  LDC.64 R2, c[0x0][0x3c8] ;  /* 0x0000f200ff027b82 */ /* 0x000e240000000a00 */
[----:B0-----:R-:W2:Y:S02]  /*00d0*/  LDG.E R0, desc[UR8][R2.64] ;  /* 0x0000000802007981 */ /* 0x001ea4000c1e1900 */
[----:B--2---:R-:W-:-:S05]  /*00e0*/  VIADD R5, R0, 0x1 ;  /* 0x0000000100057836 */ /* 0x004fca0000000000 */
[----:B------:R0:W-:Y:S02]  /*00f0*/  STG.E desc[UR8][R2.64], R5 ;  /* 0x0000000502007986 */ /* 0x0001e4000c101908 */
.L_x_1:
[----:B------:R-:W-:Y:S05]  /*0100*/  BSYNC.RECONVERGENT B0 ;  /* 0x0000000000007941 */ /* 0x000fea0003800200 */
.L_x_0:
[----:B------:R-:W-:Y:S05]  /*0110*/  @P1 EXIT ;  /* 0x000000000000194d */ /* 0x000fea0003800000 */
[----:B------:R-:W1:Y:S01]  /*0120*/  LDCU UR4, c[0x0][0x3bc] ;  /* 0x00007780ff0477ac */ /* 0x000e620008000800 */
[----:B------:R-:W-:Y:S01]  /*0130*/  CS2R R14, SRZ ;  /* 0x00000000000e7805 */ /* 0x000fe2000001ff00 */
[----:B-1----:R-:W-:-:S05]  /*0140*/  IMAD.U32 R4, RZ, RZ, UR4 ;  /* 0x00000004ff047e24 */ /* 0x002fca000f8e00ff */
[----:B------:R-:W-:-:S04]  /*0150*/  ISETP.GE.AND P0, PT, R4, 0x1, PT ;  /* 0x000000010400780c */ /* 0x000fc80003f06270 */
[----:B------:R-:W-:-:S13]  /*0160*/  ISETP.GE.U32.OR P0, PT, R34, R7, !P0 ;  /* 0x000000072200720c */ /* 0x000fda0004706470 */
[----:B------:R-:W-:Y:S05]  /*0170*/  @P0 BRA `(.L_x_2) ;  /* 0x0000002000e00947 */ /* 0x000fea0003800000 */
[----:B------:R-:W1:Y:S01]  /*0180*/  LDC.64 R18, c[0x0][0x3b0] ;  /* 0x0000ec00ff127b82 */ /* 0x000e620000000a00 */
[----:B------:R-:W2:Y:S01]  /*0190*/  LDCU UR4, c[0x0][0x3bc] ;  /* 0x00007780ff0477ac */ /* 0x000ea20008000800 */
[C---:B------:R-:W-:Y:S01]  /*01a0*/  IMAD R12, R4.reuse, UR7, RZ ;  /* 0x00000007040c7c24 */ /* 0x040fe2000f8e02ff */
[C---:B------:R-:W-:Y:S02]  /*01b0*/  LOP3.LUT R11, R4.reuse, 0x7, RZ, 0xc0, !PT ;  /* 0x00000007040b7812 */ /* 0x040fe400078ec0ff */
[----:B------:R-:W-:Y:S02]  /*01c0*/  CS2R R14, SRZ ;  /* 0x00000000000e7805 */ /* 0x000fe4000001ff00 */
[----:B------:R-:W-:Y:S02]  /*01d0*/  LOP3.LUT R10, R4, 0x7ffffff8, RZ, 0xc0, !PT ;  /* 0x7ffffff8040a7812 */ /* 0x000fe400078ec0ff */
[----:B------:R-:W-:Y:S01]  /*01e0*/  MOV R9, RZ ;  /* 0x000000ff00097202 */ /* 0x000fe20000000f00 */
[----:B------:R-:W3:Y:S01]  /*01f0*/  LDC R7, c[0x0][0x3c4] ;  /* 0x0000f100ff077b82 */ /* 0x000ee20000000800 */
[----:B--2---:R-:W-:Y:S01]  /*0200*/  IMAD.U32 R8, RZ, RZ, UR4 ;  /* 0x00000004ff087e24 */ /* 0x004fe2000f8e00ff */
[----:B-1----:R-:W-:-:S08]  /*0210*/  DADD R16, R18, R18 ;  /* 0x0000000012107229 */ /* 0x002fd00000000012 */
[-C--:B------:R-:W-:Y:S01]  /*0220*/  DMUL R16, R16, R18.reuse ;  /* 0x0000001210107228 */ /* 0x080fe20000000000 */
[----:B---3--:R-:W-:Y:S01]  /*0230*/  IMAD R7, R7, UR7, R34 ;  /* 0x0000000707077c24 */ /* 0x008fe2000f8e0222 */
[----:B------:R-:W-:-:S11]  /*0240*/  DMUL R18, R18, R18 ;  /* 0x0000001212127228 */ /* 0x000fd60000000000 */
.L_x_47:
[----:B01--4-:R-:W1:Y:S01]  /*0250*/  LDC R27, c[0x0][0x3c0] ;  /* 0x0000f000ff1b7b82 */ /* 0x013e620000000800 */
[----:B------:R-:W1:Y:S01]  /*0260*/  LDCU UR4, c[0x0][0x3bc] ;  /* 0x00007780ff0477ac */ /* 0x000e620008000800 */
[----:B------:R-:W-:Y:S01]  /*0270*/  IMAD.MOV R6, RZ, RZ, -R9 ;  /* 0x000000ffff067224 */ /* 0x000fe200078e0a09 */
[----:B------:R-:W-:Y:S04]  /*0280*/  BSSY.RECONVERGENT B0, `(.L_x_3) ;  /* 0x0000050000007945 */ /* 0x000fe80003800200 */
[----:B-1----:R-:W-:Y:S02]  /*0290*/  VIADDMNMX R6, R6, UR4, R27, PT ;  /* 0x0000000406067c46 */ /* 0x002fe4000b80011b */
[----:B------:R-:W-:Y:S02]  /*02a0*/  VIMNMX R0, PT, PT, R8, R27, PT ;  /* 0x0000001b08007248 */ /* 0x000fe40003fe0100 */
[----:B------:R-:W-:-:S02]  /*02b0*/  ISETP.GE.AND P0, PT, R6, 0x1, PT ;  /* 0x000000010600780c */ /* 0x000fc40003f06270 */
[C---:B------:R-:W-:Y:S01]  /*02c0*/  LOP3.LUT R4, R0.reuse, 0x3, RZ, 0xc0, !PT ;  /* 0x0000000300047812 */ /* 0x040fe200078ec0ff */
[----:B0-----:R-:W-:-:S10]  /*02d0*/  VIADD R5, R0, 0xffffffff ;  /* 0xffffffff00057836 */ /* 0x001fd40000000000 */
[----:B-----5:R-:W-:Y:S05]  /*02e0*/  @!P0 BRA `(.L_x_4) ;  /* 0x0000000400248947 */ /* 0x020fea0003800000 */
[----:B------:R-:W-:Y:S01]  /*02f0*/  ISETP.GE.U32.AND P0, PT, R5, 0x7, PT ;  /* 0x000000070500780c */ /* 0x000fe20003f06070 */
[----:B------:R-:W-:Y:S01]  /*0300*/  BSSY.RECONVERGENT B1, `(.L_x_5) ;  /* 0x000001e000017945 */ /* 0x000fe20003800200 */
[----:B------:R-:W-:Y:S01]  /*0310*/  HFMA2 R26, -RZ, RZ, 0, 0 ;  /* 0x00000000ff1a7431 */ /* 0x000fe200000001ff */
[----:B------:R-:W-:-:S10]  /*0320*/  LOP3.LUT P1, R40, R0, 0x7, RZ, 0xc0, !PT ;  /* 0x0000000700287812 */ /* 0x000fd4000782c0ff */
[----:B------:R-:W-:Y:S05]  /*0330*/  @!P0 BRA `(.L_x_6) ;  /* 0x0000000000688947 */ /* 0x000fea0003800000 */
[----:B------:R-:W0:Y:S01]  /*0340*/  LDC R39, c[0x0][0x3c4] ;  /* 0x0000f100ff277b82 */ /* 0x000e220000000800 */
[----:B------:R-:W-:-:S05]  /*0350*/  LOP3.LUT R26, R0, 0xfffffff8, RZ, 0xc0, !PT ;  /* 0xfffffff8001a7812 */ /* 0x000fca00078ec0ff */
[----:B------:R-:W-:Y:S02]  /*0360*/  IMAD.MOV R38, RZ, RZ, -R26 ;  /* 0x000000ffff267224 */ /* 0x000fe400078e0a1a */
[----:B0-----:R-:W-:-:S04]  /*0370*/  IMAD R2, R39, UR7, RZ ;  /* 0x0000000727027c24 */ /* 0x001fc8000f8e02ff */
[----:B------:R-:W-:-:S07]  /*0380*/  IMAD R35, R2, R27, R34 ;  /* 0x0000001b02237224 */ /* 0x000fce00078e0222 */
.L_x_7:
[----:B0-----:R-:W0:Y:S01]  /*0390*/  LDC.64 R32, c[0x0][0x3a0] ;  /* 0x0000e800ff207b82 */ /* 0x001e220000000a00 */
[----:B------:R-:W-:-:S05]  /*03a0*/  VIADD R38, R38, 0x8 ;  /* 0x0000000826267836 */ /* 0x000fca0000000000 */
[----:B------:R-:W-:Y:S01]  /*03b0*/  ISETP.NE.AND P0, PT, R38, RZ, PT ;  /* 0x000000ff2600720c */ /* 0x000fe20003f05270 */
[----:B0-----:R-:W-:-:S04]  /*03c0*/  IMAD.WIDE R32, R35, 0x8, R32 ;  /* 0x0000000823207825 */ /* 0x001fc800078e0220 */
[C---:B------:R-:W-:Y:S01]  /*03d0*/  IMAD R35, R39.reuse, 0x8, R35 ;  /* 0x0000000827237824 */ /* 0x040fe200078e0223 */
[----:B------:R0:W-:Y:S01]  /*03e0*/  STG.E.64 desc[UR8][R32.64], RZ ;  /* 0x000000ff20007986 */ /* 0x0001e2000c101b08 */
[----:B------:R-:W-:-:S05]  /*03f0*/  IMAD.WIDE R28, R39, 0x8, R32 ;  /* 0x00000008271c7825 */ /* 0x000fca00078e0220 */
        /* <DEDUP_REMOVED lines=13> */
[----:B------:R-:W-:Y:S05]  /*04d0*/  @P0 BRA `(.L_x_7) ;  /* 0xfffffffc00ac0947 */ /* 0x000fea000383ffff */
.L_x_6:
[----:B------:R-:W-:Y:S05]  /*04e0*/  BSYNC.RECONVERGENT B1 ;  /* 0x0000000000017941 */ /* 0x000fea0003800200 */
.L_x_5:
[----:B------:R-:W-:Y:S05]  /*04f0*/  @!P1 BRA `(.L_x_4) ;  /* 0x0000000000a09947 */ /* 0x000fea0003800000 */
[----:B------:R-:W-:Y:S01]  /*0500*/  ISETP.GE.U32.AND P0, PT, R40, 0x4, PT ;  /* 0x000000042800780c */ /* 0x000fe20003f06070 */
[----:B------:R-:W-:Y:S01]  /*0510*/  BSSY.RECONVERGENT B1, `(.L_x_8) ;  /* 0x0000010000017945 */ /* 0x000fe20003800200 */
[----:B------:R-:W-:-:S11]  /*0520*/  ISETP.NE.AND P1, PT, R4, RZ, PT ;  /* 0x000000ff0400720c */ /* 0x000fd60003f25270 */
[----:B------:R-:W-:Y:S05]  /*0530*/  @!P0 BRA `(.L_x_9) ;  /* 0x0000000000348947 */ /* 0x000fea0003800000 */
[----:B0-----:R-:W0:Y:S01]  /*0540*/  LDC R25, c[0x0][0x3c4] ;  /* 0x0000f100ff197b82 */ /* 0x001e220000000800 */
[----:B------:R-:W-:Y:S01]  /*0550*/  IMAD R21, R27, UR7, R26 ;  /* 0x000000071b157c24 */ /* 0x000fe2000f8e021a */
[----:B------:R-:W-:-:S06]  /*0560*/  IADD3 R26, PT, PT, R26, 0x4, RZ ;  /* 0x000000041a1a7810 */ /* 0x000fcc0007ffe0ff */
[----:B------:R-:W1:Y:S01]  /*0570*/  LDC.64 R2, c[0x0][0x3a0] ;  /* 0x0000e800ff027b82 */ /* 0x000e620000000a00 */
[----:B0-----:R-:W-:-:S04]  /*0580*/  IMAD R21, R21, R25, R34 ;  /* 0x0000001915157224 */ /* 0x001fc800078e0222 */
[----:B-1----:R-:W-:-:S05]  /*0590*/  IMAD.WIDE R2, R21, 0x8, R2 ;  /* 0x0000000815027825 */ /* 0x002fca00078e0202 */
[----:B------:R1:W-:Y:S01]  /*05a0*/  STG.E.64 desc[UR8][R2.64], RZ ;  /* 0x000000ff02007986 */ /* 0x0003e2000c101b08 */
[----:B------:R-:W-:-:S05]  /*05b0*/  IMAD.WIDE R20, R25, 0x8, R2 ;  /* 0x0000000819147825 */ /* 0x000fca00078e0202 */
[----:B------:R1:W-:Y:S01]  /*05c0*/  STG.E.64 desc[UR8][R20.64], RZ ;  /* 0x000000ff14007986 */ /* 0x0003e2000c101b08 */
[----:B------:R-:W-:-:S05]  /*05d0*/  IMAD.WIDE R22, R25, 0x8, R20 ;  /* 0x0000000819167825 */ /* 0x000fca00078e0214 */
[----:B------:R1:W-:Y:S01]  /*05e0*/  STG.E.64 desc[UR8][R22.64], RZ ;  /* 0x000000ff16007986 */ /* 0x0003e2000c101b08 */
[----:B------:R-:W-:-:S05]  /*05f0*/  IMAD.WIDE R24, R25, 0x8, R22 ;  /* 0x0000000819187825 */ /* 0x000fca00078e0216 */
[----:B------:R1:W-:Y:S02]  /*0600*/  STG.E.64 desc[UR8][R24.64], RZ ;  /* 0x000000ff18007986 */ /* 0x0003e4000c101b08 */
.L_x_9:
[----:B------:R-:W-:Y:S05]  /*0610*/  BSYNC.RECONVERGENT B1 ;  /* 0x0000000000017941 */ /* 0x000fea0003800200 */
.L_x_8:
[----:B------:R-:W-:Y:S05]  /*0620*/  @!P1 BRA `(.L_x_4) ;  /* 0x0000000000549947 */ /* 0x000fea0003800000 */
[----:B01----:R-:W-:Y:S01]  /*0630*/  LOP3.LUT R2, R0, 0x1, RZ, 0xc0, !PT ;  /* 0x0000000100027812 */ /* 0x003fe200078ec0ff */
[----:B------:R-:W-:Y:S01]  /*0640*/  BSSY.RECONVERGENT B1, `(.L_x_10) ;  /* 0x000000f000017945 */ /* 0x000fe20003800200 */
[----:B------:R-:W-:Y:S02]  /*0650*/  ISETP.NE.AND P0, PT, R4, 0x1, PT ;  /* 0x000000010400780c */ /* 0x000fe40003f05270 */
[----:B------:R-:W-:-:S13]  /*0660*/  ISETP.NE.U32.AND P1, PT, R2, 0x1, PT ;  /* 0x000000010200780c */ /* 0x000fda0003f25070 */
[----:B------:R-:W0:Y:S08]  /*0670*/  @!P1 LDC R24, c[0x0][0x3c4] ;  /* 0x0000f100ff189b82 */ /* 0x000e300000000800 */
[----:B------:R-:W1:Y:S01]  /*0680*/  @!P1 LDC.64 R2, c[0x0][0x3a0] ;  /* 0x0000e800ff029b82 */ /* 0x000e620000000a00 */
[----:B------:R-:W-:Y:S05]  /*0690*/  @!P0 BRA `(.L_x_11) ;  /* 0x0000000000248947 */ /* 0x000fea0003800000 */
[----:B------:R-:W2:Y:S01]  /*06a0*/  LDC R25, c[0x0][0x3c4] ;  /* 0x0000f100ff197b82 */ /* 0x000ea20000000800 */
[----:B------:R-:W-:Y:S02]  /*06b0*/  IMAD R23, R27, UR7, R26 ;  /* 0x000000071b177c24 */ /* 0x000fe4000f8e021a */
[----:B------:R-:W-:-:S05]  /*06c0*/  VIADD R26, R26, 0x2 ;  /* 0x000000021a1a7836 */ /* 0x000fca0000000000 */
[----:B------:R-:W3:Y:S01]  /*06d0*/  LDC.64 R20, c[0x0][0x3a0] ;  /* 0x0000e800ff147b82 */ /* 0x000ee20000000a00 */
[----:B--2---:R-:W-:-:S04]  /*06e0*/  IMAD R23, R23, R25, R34 ;  /* 0x0000001917177224 */ /* 0x004fc800078e0222 */
[----:B---3--:R-:W-:-:S05]  /*06f0*/  IMAD.WIDE R20, R23, 0x8, R20 ;  /* 0x0000000817147825 */ /* 0x008fca00078e0214 */
[----:B------:R2:W-:Y:S01]  /*0700*/  STG.E.64 desc[UR8][R20.64], RZ ;  /* 0x000000ff14007986 */ /* 0x0005e2000c101b08 */
[----:B------:R-:W-:-:S05]  /*0710*/  IMAD.WIDE R22, R25, 0x8, R20 ;  /* 0x0000000819167825 */ /* 0x000fca00078e0214 */
[----:B------:R2:W-:Y:S02]  /*0720*/  STG.E.64 desc[UR8][R22.64], RZ ;  /* 0x000000ff16007986 */ /* 0x0005e4000c101b08 */
.L_x_11:
[----:B------:R-:W-:Y:S05]  /*0730*/  BSYNC.RECONVERGENT B1 ;  /* 0x0000000000017941 */ /* 0x000fea0003800200 */
.L_x_10:
[----:B------:R-:W-:-:S04]  /*0740*/  @!P1 IMAD R27, R27, UR7, R26 ;  /* 0x000000071b1b9c24 */ /* 0x000fc8000f8e021a */
[----:B0-----:R-:W-:-:S04]  /*0750*/  @!P1 IMAD R27, R27, R24, R34 ;  /* 0x000000181b1b9224 */ /* 0x001fc800078e0222 */
[----:B-1----:R-:W-:-:S05]  /*0760*/  @!P1 IMAD.WIDE R2, R27, 0x8, R2 ;  /* 0x000000081b029825 */ /* 0x002fca00078e0202 */
[----:B------:R3:W-:Y:S02]  /*0770*/  @!P1 STG.E.64 desc[UR8][R2.64], RZ ;  /* 0x000000ff02009986 */ /* 0x0007e4000c101b08 */
.L_x_4:
[----:B------:R-:W-:Y:S05]  /*0780*/  BSYNC.RECONVERGENT B0 ;  /* 0x0000000000007941 */ /* 0x000fea0003800200 */
.L_x_3:
[----:B------:R-:W-:Y:S01]  /*0790*/  ISETP.NE.AND P0, PT, R9, RZ, PT ;  /* 0x000000ff0900720c */ /* 0x000fe20003f05270 */
[----:B01-3--:R-:W-:Y:S01]  /*07a0*/  IMAD.MOV.U32 R3, RZ, RZ, R34 ;  /* 0x000000ffff037224 */ /* 0x00bfe200078e0022 */
[----:B------:R-:W-:-:S11]  /*07b0*/  LOP3.LUT R2, R0, 0xfffffffc, RZ, 0xc0, !PT ;  /* 0xfffffffc00027812 */ /* 0x000fd600078ec0ff */
[----:B--2---:R-:W0:Y:S02]  /*07c0*/  @!P0 LDC.64 R20, c[0x0][0x3a8] ;  /* 0x0000ea00ff148b82 */ /* 0x004e240000000a00 */
[----:B0-----:R-:W-:-:S05]  /*07d0*/  @!P0 IMAD.WIDE R20, R7, 0x8, R20 ;  /* 0x0000000807148825 */ /* 0x001fca00078e0214 */
[----:B------:R0:W-:Y:S02]  /*07e0*/  @!P0 STG.E.64 desc[UR8][R20.64], RZ ;  /* 0x000000ff14008986 */ /* 0x0001e4000c101b08 */
.L_x_28:
[----:B0-----:R-:W0:Y:S01]  /*07f0*/  LDC.64 R20, c[0x0][0x3b8] ;  /* 0x0000ee00ff147b82 */ /* 0x001e220000000a00 */
[----:B-1----:R-:W1:Y:S01]  /*0800*/  LDCU UR4, c[0x0][0x3c4] ;  /* 0x00007880ff0477ac */ /* 0x002e620008000800 */
[----:B------:R-:W-:Y:S01]  /*0810*/  IMAD.MOV.U32 R0, RZ, RZ, R3 ;  /* 0x000000ffff007224 */ /* 0x000fe200078e0003 */
[----:B------:R-:W-:Y:S01]  /*0820*/  CS2R R30, SRZ ;  /* 0x00000000001e7805 */ /* 0x000fe2000001ff00 */
[----:B------:R-:W-:Y:S01]  /*0830*/  IMAD.MOV.U32 R35, RZ, RZ, RZ ;  /* 0x000000ffff237224 */ /* 0x000fe200078e00ff */
[----:B-1----:R-:W-:Y:S02]  /*0840*/  IADD3 R3, PT, PT, R3, UR4, RZ ;  /* 0x0000000403037c10 */ /* 0x002fe4000fffe0ff */
[----:B0-----:R-:W-:Y:S02]  /*0850*/  ISETP.GE.U32.AND P0, PT, R21, 0x8, PT ;  /* 0x000000081500780c */ /* 0x001fe40003f06070 */
[----:B------:R-:W-:-:S11]  /*0860*/  ISETP.GE.AND P1, PT, R3, R20, PT ;  /* 0x000000140300720c */ /* 0x000fd60003f26270 */
[----:B--23--:R-:W-:Y:S05]  /*0870*/  @!P0 BRA `(.L_x_12) ;  /* 0x0000000000b08947 */ /* 0x00cfea0003800000 */
[----:B------:R-:W-:Y:S01]  /*0880*/  IMAD.MOV.U32 R35, RZ, RZ, RZ ;  /* 0x000000ffff237224 */ /* 0x000fe200078e00ff */
[----:B------:R-:W-:-:S07]  /*0890*/  CS2R R30, SRZ ;  /* 0x00000000001e7805 */ /* 0x000fce000001ff00 */
.L_x_13:
[----:B------:R-:W0:Y:S01]  /*08a0*/  LDC.64 R36, c[0x0][0x388] ;  /* 0x0000e200ff247b82 */ /* 0x000e220000000a00 */
[--C-:B------:R-:W-:Y:S02]  /*08b0*/  IMAD.IADD R23, R12, 0x1, R35.reuse ;  /* 0x000000010c177824 */ /* 0x100fe400078e0223 */
[----:B------:R-:W-:-:S05]  /*08c0*/  IMAD R25, R0, R21, R35 ;  /* 0x0000001500197224 */ /* 0x000fca00078e0223 */
[----:B------:R-:W1:Y:S01]  /*08d0*/  LDC.64 R32, c[0x0][0x380] ;  /* 0x0000e000ff207b82 */ /* 0x000e620000000a00 */
[----:B0-----:R-:W-:-:S05]  /*08e0*/  IMAD.WIDE.U32 R36, R23, 0x8, R36 ;  /* 0x0000000817247825 */ /* 0x001fca00078e0024 */
[----:B------:R-:W2:Y:S01]  /*08f0*/  LDG.E.64 R28, desc[UR8][R36.64] ;  /* 0x00000008241c7981 */ /* 0x000ea2000c1e1b00 */
[----:B-1----:R-:W-:-:S03]  /*0900*/  IMAD.WIDE R32, R25, 0x8, R32 ;  /* 0x0000000819207825 */ /* 0x002fc600078e0220 */
[----:B------:R-:W3:Y:S04]  /*0910*/  LDG.E.64 R24, desc[UR8][R36.64+0x8] ;  /* 0x0000080824187981 */ /* 0x000ee8000c1e1b00 */
[----:B------:R-:W2:Y:S04]  /*0920*/  LDG.E.64 R26, desc[UR8][R32.64] ;  /* 0x00000008201a7981 */ /* 0x000ea8000c1e1b00 */
[----:B------:R-:W3:Y:S04]  /*0930*/  LDG.E.64 R22, desc[UR8][R32.64+0x8] ;  /* 0x0000080820167981 */ /* 0x000ee8000c1e1b00 */
[----:B------:R-:W4:Y:S01]  /*0940*/  LDG.E.64 R38, desc[UR8][R32.64+0x38] ;  /* 0x0000380820267981 */ /* 0x000f22000c1e1b00 */
[----:B--2---:R-:W-:-:S03]  /*0950*/  DADD R26, R28, -R26 ;  /* 0x000000001c1a7229 */ /* 0x004fc6000000081a */
[----:B------:R-:W2:Y:S01]  /*0960*/  LDG.E.64 R28, desc[UR8][R36.64+0x10] ;  /* 0x00001008241c7981 */ /* 0x000ea2000c1e1b00 */
[----:B---3--:R-:W-:-:S03]  /*0970*/  DADD R22, R24, -R22 ;  /* 0x0000000018167229 */ /* 0x008fc60000000816 */
[----:B------:R-:W3:Y:S01]  /*0980*/  LDG.E.64 R24, desc[UR8][R36.64+0x18] ;  /* 0x0000180824187981 */ /* 0x000ee2000c1e1b00 */
[----:B------:R-:W-:-:S03]  /*0990*/  DFMA R30, R26, R26, R30 ;  /* 0x0000001a1a1e722b */ /* 0x000fc6000000001e */
[----:B------:R-:W2:Y:S05]  /*09a0*/  LDG.E.64 R26, desc[UR8][R32.64+0x10] ;  /* 0x00001008201a7981 */ /* 0x000eaa000c1e1b00 */
[----:B------:R-:W-:Y:S01]  /*09b0*/  DFMA R30, R22, R22, R30 ;  /* 0x00000016161e722b */ /* 0x000fe2000000001e */
[----:B------:R-:W3:Y:S01]  /*09c0*/  LDG.E.64 R22, desc[UR8][R32.64+0x18] ;  /* 0x0000180820167981 */ /* 0x000ee2000c1e1b00 */
[----:B--2---:R-:W-:-:S03]  /*09d0*/  DADD R26, R28, -R26 ;  /* 0x000000001c1a7229 */ /* 0x004fc6000000081a */
[----:B------:R-:W2:Y:S05]  /*09e0*/  LDG.E.64 R28, desc[UR8][R32.64+0x28] ;  /* 0x00002808201c7981 */ /* 0x000eaa000c1e1b00 */
[----:B------:R-:W-:Y:S02]  /*09f0*/  DFMA R30, R26, R26, R30 ;  /* 0x0000001a1a1e722b */ /* 0x000fe4000000001e */
[----:B---3--:R-:W-:Y:S01]  /*0a00*/  DADD R26, R24, -R22 ;  /* 0x00000000181a7229 */ /* 0x008fe20000000816 */
[----:B------:R-:W3:Y:S04]  /*0a10*/  LDG.E.64 R24, desc[UR8][R36.64+0x20] ;  /* 0x0000200824187981 */ /* 0x000ee8000c1e1b00 */
[----:B------:R-:W3:Y:S03]  /*0a20*/  LDG.E.64 R22, desc[UR8][R32.64+0x20] ;  /* 0x0000200820167981 */ /* 0x000ee6000c1e1b00 */
[----:B------:R-:W-:-:S02]  /*0a30*/  DFMA R30, R26, R26, R30 ;  /* 0x0000001a1a1e722b */ /* 0x000fc4000000001e */
[----:B------:R-:W2:Y:S01]  /*0a40*/  LDG.E.64 R26, desc[UR8][R36.64+0x28] ;  /* 0x00002808241a7981 */ /* 0x000ea2000c1e1b00 */
[----:B---3--:R-:W-:-:S03]  /*0a50*/  DADD R22, R24, -R22 ;  /* 0x0000000018167229 */ /* 0x008fc60000000816 */
[----:B------:R-:W3:Y:S05]  /*0a60*/  LDG.E.64 R24, desc[UR8][R36.64+0x30] ;  /* 0x0000300824187981 */ /* 0x000eea000c1e1b00 */
[----:B------:R-:W-:Y:S02]  /*0a70*/  DFMA R30, R22, R22, R30 ;  /* 0x00000016161e722b */ /* 0x000fe4000000001e */
[----:B------:R-:W3:Y:S01]  /*0a80*/  LDG.E.64 R22, desc[UR8][R32.64+0x30] ;  /* 0x0000300820167981 */ /* 0x000ee2000c1e1b00 */
[----:B--2---:R-:W-:-:S03]  /*0a90*/  DADD R26, R26, -R28 ;  /* 0x000000001a1a7229 */ /* 0x004fc6000000081c */
[----:B------:R-:W4:Y:S01]  /*0aa0*/  LDG.E.64 R28, desc[UR8][R36.64+0x38] ;  /* 0x00003808241c7981 */ /* 0x000f22000c1e1b00 */
[----:B------:R-:W-:-:S04]  /*0ab0*/  IADD3 R35, PT, PT, R35, 0x8, RZ ;  /* 0x0000000823237810 */ /* 0x000fc80007ffe0ff */
[----:B------:R-:W-:Y:S01]  /*0ac0*/  DFMA R30, R26, R26, R30 ;  /* 0x0000001a1a1e722b */ /* 0x000fe2000000001e */
[----:B------:R-:W-:Y:S01]  /*0ad0*/  ISETP.NE.AND P0, PT, R35, R10, PT ;  /* 0x0000000a2300720c */ /* 0x000fe20003f05270 */
[----:B---3--:R-:W-:Y:S02]  /*0ae0*/  DADD R22, R24, -R22 ;  /* 0x0000000018167229 */ /* 0x008fe40000000816 */
[----:B----4-:R-:W-:-:S06]  /*0af0*/  DADD R28, R28, -R38 ;  /* 0x000000001c1c7229 */ /* 0x010fcc0000000826 */
[----:B------:R-:W-:-:S08]  /*0b00*/  DFMA R30, R22, R22, R30 ;  /* 0x00000016161e722b */ /* 0x000fd0000000001e */
[----:B------:R-:W-:Y:S01]  /*0b10*/  DFMA R30, R28, R28, R30 ;  /* 0x0000001c1c1e722b */ /* 0x000fe2000000001e */
[----:B------:R-:W-:Y:S10]  /*0b20*/  @P0 BRA `(.L_x_13) ;  /* 0xfffffffc005c0947 */ /* 0x000ff4000383ffff */
[----:B------:R-:W-:-:S07]  /*0b30*/  IMAD.MOV.U32 R35, RZ, RZ, R10 ;  /* 0x000000ffff237224 */ /* 0x000fce00078e000a */
.L_x_12:
[----:B------:R-:W-:-:S13]  /*0b40*/  ISETP.NE.AND P0, PT, R11, RZ, PT ;  /* 0x000000ff0b00720c */ /* 0x000fda0003f05270 */
[----:B------:R-:W-:Y:S05]  /*0b50*/  @!P0 BRA `(.L_x_14) ;  /* 0x0000000400088947 */ /* 0x000fea0003800000 */
[----:B------:R-:W-:-:S05]  /*0b60*/  VIADD R20, R11, 0xffffffff ;  /* 0xffffffff0b147836 */ /* 0x000fca0000000000 */
[----:B------:R-:W-:-:S13]  /*0b70*/  ISETP.GE.U32.AND P0, PT, R20, 0x3, PT ;  /* 0x000000031400780c */ /* 0x000fda0003f06070 */
[----:B------:R-:W-:Y:S05]  /*0b80*/  @!P0 BRA `(.L_x_15) ;  /* 0x0000000000708947 */ /* 0x000fea0003800000 */
[----:B------:R-:W0:Y:S01]  /*0b90*/  LDC.64 R36, c[0x0][0x388] ;  /* 0x0000e200ff247b82 */ /* 0x000e220000000a00 */
[--C-:B------:R-:W-:Y:S02]  /*0ba0*/  IMAD.IADD R23, R12, 0x1, R35.reuse ;  /* 0x000000010c177824 */ /* 0x100fe400078e0223 */
[----:B------:R-:W-:-:S05]  /*0bb0*/  IMAD R27, R0, R21, R35 ;  /* 0x00000015001b7224 */ /* 0x000fca00078e0223 */
[----:B------:R-:W1:Y:S01]  /*0bc0*/  LDC.64 R24, c[0x0][0x380] ;  /* 0x0000e000ff187b82 */ /* 0x000e620000000a00 */
[----:B0-----:R-:W-:-:S07]  /*0bd0*/  IMAD.WIDE.U32 R36, R23, 0x8, R36 ;  /* 0x0000000817247825 */ /* 0x001fce00078e0024 */
[----:B------:R-:W0:Y:S01]  /*0be0*/  LDC.64 R22, c[0x0][0x388] ;  /* 0x0000e200ff167b82 */ /* 0x000e220000000a00 */
[----:B-1----:R-:W-:Y:S02]  /*0bf0*/  IMAD.WIDE R24, R27, 0x8, R24 ;  /* 0x000000081b187825 */ /* 0x002fe400078e0218 */
[----:B------:R-:W2:Y:S04]  /*0c00*/  LDG.E.64 R26, desc[UR8][R36.64] ;  /* 0x00000008241a7981 */ /* 0x000ea8000c1e1b00 */
[----:B------:R-:W2:Y:S01]  /*0c10*/  LDG.E.64 R32, desc[UR8][R24.64] ;  /* 0x0000000818207981 */ /* 0x000ea2000c1e1b00 */
[----:B------:R-:W-:-:S04]  /*0c20*/  IADD3 R20, P0, PT, R12, R35, RZ ;  /* 0x000000230c147210 */ /* 0x000fc80007f1e0ff */
[----:B------:R-:W-:Y:S01]  /*0c30*/  IADD3.X R28, PT, PT, RZ, RZ, RZ, P0, !PT ;  /* 0x000000ffff1c7210 */ /* 0x000fe200007fe4ff */
[----:B------:R-:W3:Y:S01]  /*0c40*/  LDG.E.64 R36, desc[UR8][R24.64+0x18] ;  /* 0x0000180818247981 */ /* 0x000ee2000c1e1b00 */
[----:B0-----:R-:W-:-:S04]  /*0c50*/  LEA R22, P2, R20, R22, 0x3 ;  /* 0x0000001614167211 */ /* 0x001fc800078418ff */
[----:B------:R-:W-:-:S05]  /*0c60*/  LEA.HI.X R23, R20, R23, R28, 0x3, P2 ;  /* 0x0000001714177211 */ /* 0x000fca00010f1c1c */
[----:B------:R-:W4:Y:S04]  /*0c70*/  LDG.E.64 R28, desc[UR8][R22.64+0x8] ;  /* 0x00000808161c7981 */ /* 0x000f28000c1e1b00 */
[----:B------:R-:W3:Y:S01]  /*0c80*/  LDG.E.64 R38, desc[UR8][R22.64+0x18] ;  /* 0x0000180816267981 */ /* 0x000ee2000c1e1b00 */
[----:B--2---:R-:W-:-:S03]  /*0c90*/  DADD R32, R26, -R32 ;  /* 0x000000001a207229 */ /* 0x004fc60000000820 */
[----:B------:R-:W4:Y:S05]  /*0ca0*/  LDG.E.64 R26, desc[UR8][R24.64+0x8] ;  /* 0x00000808181a7981 */ /* 0x000f2a000c1e1b00 */
[----:B------:R-:W-:Y:S02]  /*0cb0*/  DFMA R32, R32, R32, R30 ;  /* 0x000000202020722b */ /* 0x000fe4000000001e */
[----:B----4-:R-:W-:Y:S01]  /*0cc0*/  DADD R30, R28, -R26 ;  /* 0x000000001c1e7229 */ /* 0x010fe2000000081a */
[----:B------:R-:W2:Y:S04]  /*0cd0*/  LDG.E.64 R26, desc[UR8][R24.64+0x10] ;  /* 0x00001008181a7981 */ /* 0x000ea8000c1e1b00 */
[----:B------:R-:W2:Y:S03]  /*0ce0*/  LDG.E.64 R28, desc[UR8][R22.64+0x10] ;  /* 0x00001008161c7981 */ /* 0x000ea6000c1e1b00 */
[----:B------:R-:W-:-:S02]  /*0cf0*/  DFMA R32, R30, R30, R32 ;  /* 0x0000001e1e20722b */ /* 0x000fc40000000020 */
[----:B---3--:R-:W-:Y:S01]  /*0d00*/  DADD R36, R38, -R36 ;  /* 0x0000000026247229 */ /* 0x008fe20000000824 */
[----:B------:R-:W-:Y:S01]  /*0d10*/  VIADD R35, R35, 0x4 ;  /* 0x0000000423237836 */ /* 0x000fe20000000000 */
[----:B--2---:R-:W-:-:S08]  /*0d20*/  DADD R26, R28, -R26 ;  /* 0x000000001c1a7229 */ /* 0x004fd0000000081a */
[----:B------:R-:W-:-:S08]  /*0d30*/  DFMA R32, R26, R26, R32 ;  /* 0x0000001a1a20722b */ /* 0x000fd00000000020 */
[----:B------:R-:W-:-:S11]  /*0d40*/  DFMA R30, R36, R36, R32 ;  /* 0x00000024241e722b */ /* 0x000fd60000000020 */
.L_x_15:
[----:B------:R-:W-:-:S13]  /*0d50*/  LOP3.LUT P0, R20, R21, 0x3, RZ, 0xc0, !PT ;  /* 0x0000000315147812 */ /* 0x000fda000780c0ff */
[----:B------:R-:W-:Y:S05]  /*0d60*/  @!P0 BRA `(.L_x_14) ;  /* 0x0000000000848947 */ /* 0x000fea0003800000 */
[----:B------:R-:W0:Y:S01]  /*0d70*/  LDC.64 R26, c[0x0][0x388] ;  /* 0x0000e200ff1a7b82 */ /* 0x000e220000000a00 */
[----:B------:R-:W-:-:S07]  /*0d80*/  ISETP.NE.AND P0, PT, R20, 0x1, PT ;  /* 0x000000011400780c */ /* 0x000fce0003f05270 */
[----:B------:R-:W1:Y:S06]  /*0d90*/  LDC.64 R32, c[0x0][0x380] ;  /* 0x0000e000ff207b82 */ /* 0x000e6c0000000a00 */
[--C-:B------:R-:W-:Y:S02]  /*0da0*/  @P0 IMAD.IADD R23, R12, 0x1, R35.reuse ;  /* 0x000000010c170824 */ /* 0x100fe400078e0223 */
[----:B------:R-:W-:Y:S02]  /*0db0*/  @P0 IMAD R25, R0, R21, R35 ;  /* 0x0000001500190224 */ /* 0x000fe400078e0223 */
[----:B0-----:R-:W-:-:S02]  /*0dc0*/  @P0 IMAD.WIDE.U32 R26, R23, 0x8, R26 ;  /* 0x00000008171a0825 */ /* 0x001fc400078e001a */
[----:B------:R-:W0:Y:S02]  /*0dd0*/  @P0 LDC.64 R22, c[0x0][0x388] ;  /* 0x0000e200ff160b82 */ /* 0x000e240000000a00 */
[----:B-1----:R-:W-:Y:S02]  /*0de0*/  @P0 IMAD.WIDE R32, R25, 0x8, R32 ;  /* 0x0000000819200825 */ /* 0x002fe400078e0220 */
[----:B------:R1:W2:Y:S04]  /*0df0*/  @P0 LDG.E.64 R24, desc[UR8][R26.64] ;  /* 0x000000081a180981 */ /* 0x0002a8000c1e1b00 */
[----:B------:R-:W2:Y:S01]  /*0e00*/  @P0 LDG.E.64 R28, desc[UR8][R32.64] ;  /* 0x00000008201c0981 */ /* 0x000ea2000c1e1b00 */
[----:B------:R-:W-:Y:S02]  /*0e10*/  @P0 IADD3 R20, P2, PT, R12, R35, RZ ;  /* 0x000000230c140210 */ /* 0x000fe40007f5e0ff */
[----:B------:R-:W-:-:S03]  /*0e20*/  @P0 IADD3 R35, PT, PT, R35, 0x2, RZ ;  /* 0x0000000223230810 */ /* 0x000fc60007ffe0ff */
[----:B------:R-:W-:Y:S01]  /*0e30*/  @P0 IMAD.X R36, RZ, RZ, RZ, P2 ;  /* 0x000000ffff240224 */ /* 0x000fe200010e06ff */
[----:B-1----:R-:W1:Y:S01]  /*0e40*/  LDC.64 R26, c[0x0][0x380] ;  /* 0x0000e000ff1a7b82 */ /* 0x002e620000000a00 */
[----:B------:R-:W3:Y:S01]  /*0e50*/  @P0 LDG.E.64 R32, desc[UR8][R32.64+0x8] ;  /* 0x0000080820200981 */ /* 0x000ee2000c1e1b00 */
[----:B0-----:R-:W-:-:S04]  /*0e60*/  @P0 LEA R22, P3, R20, R22, 0x3 ;  /* 0x0000001614160211 */ /* 0x001fc800078618ff */
[----:B------:R-:W-:Y:S02]  /*0e70*/  @P0 LEA.HI.X R23, R20, R23, R36, 0x3, P3 ;  /* 0x0000001714170211 */ /* 0x000fe400018f1c24 */
[----:B------:R-:W-:-:S04]  /*0e80*/  LOP3.LUT R20, R21, 0x1, RZ, 0xc0, !PT ;  /* 0x0000000115147812 */ /* 0x000fc800078ec0ff */
[----:B------:R-:W-:Y:S01]  /*0e90*/  ISETP.NE.U32.AND P2, PT, R20, 0x1, PT ;  /* 0x000000011400780c */ /* 0x000fe20003f45070 */
[----:B------:R-:W3:-:S12]  /*0ea0*/  @P0 LDG.E.64 R22, desc[UR8][R22.64+0x8] ;  /* 0x0000080816160981 */ /* 0x000ed8000c1e1b00 */
[--C-:B------:R-:W-:Y:S02]  /*0eb0*/  @!P2 IMAD R37, R0, R21, R35.reuse ;  /* 0x000000150025a224 */ /* 0x100fe400078e0223 */
[----:B------:R-:W-:Y:S02]  /*0ec0*/  @!P2 IMAD.IADD R21, R12, 0x1, R35 ;  /* 0x000000010c15a824 */ /* 0x000fe400078e0223 */
[----:B-1----:R-:W-:-:S06]  /*0ed0*/  @!P2 IMAD.WIDE R26, R37, 0x8, R26 ;  /* 0x00000008251aa825 */ /* 0x002fcc00078e021a */
[----:B------:R-:W4:Y:S01]  /*0ee0*/  @!P2 LDG.E.64 R26, desc[UR8][R26.64] ;  /* 0x000000081a1aa981 */ /* 0x000f22000c1e1b00 */
[----:B--2---:R-:W-:Y:S01]  /*0ef0*/  @P0 DADD R28, R24, -R28 ;  /* 0x00000000181c0229 */ /* 0x004fe2000000081c */
[----:B------:R-:W0:Y:S02]  /*0f00*/  LDC.64 R24, c[0x0][0x388] ;  /* 0x0000e200ff187b82 */ /* 0x000e240000000a00 */
[----:B0-----:R-:W-:-:S06]  /*0f10*/  @!P2 IMAD.WIDE.U32 R24, R21, 0x8, R24 ;  /* 0x000000081518a825 */ /* 0x001fcc00078e0018 */
[----:B------:R-:W4:Y:S01]  /*0f20*/  @!P2 LDG.E.64 R24, desc[UR8][R24.64] ;  /* 0x000000081818a981 */ /* 0x000f22000c1e1b00 */
[----:B---3--:R-:W-:Y:S02]  /*0f30*/  @P0 DADD R20, R22, -R32 ;  /* 0x0000000016140229 */ /* 0x008fe40000000820 */
[----:B------:R-:W-:-:S08]  /*0f40*/  @P0 DFMA R28, R28, R28, R30 ;  /* 0x0000001c1c1c022b */ /* 0x000fd0000000001e */
[----:B------:R-:W-:Y:S02]  /*0f50*/  @P0 DFMA R30, R20, R20, R28 ;  /* 0x00000014141e022b */ /* 0x000fe4000000001c */
[----:B----4-:R-:W-:-:S08]  /*0f60*/  @!P2 DADD R36, R24, -R26 ;  /* 0x000000001824a229 */ /* 0x010fd0000000081a */
[----:B------:R-:W-:-:S11]  /*0f70*/  @!P2 DFMA R30, R36, R36, R30 ;  /* 0x00000024241ea22b */ /* 0x000fd6000000001e */
.L_x_14:
[----:B------:R-:W-:Y:S01]  /*0f80*/  DSETP.GTU.AND P0, PT, R30, R18, PT ;  /* 0x000000121e00722a */ /* 0x000fe20003f0c000 */
[----:B------:R-:W-:Y:S01]  /*0f90*/  BSSY.RECONVERGENT B1, `(.L_x_16) ;  /* 0x0000051000017945 */ /* 0x000fe20003800200 */
[----:B------:R-:W-:-:S12]  /*0fa0*/  CS2R R20, SRZ ;  /* 0x0000000000147805 */ /* 0x000fd8000001ff00 */
[----:B------:R-:W-:Y:S05]  /*0fb0*/  @P0 BRA `(.L_x_17) ;  /* 0x0000000400380947 */ /* 0x000fea0003800000 */
[----:B------:R-:W0:Y:S01]  /*0fc0*/  MUFU.RCP64H R21, R17 ;  /* 0x0000001100157308 */ /* 0x000e220000001800 */
[----:B------:R-:W-:Y:S01]  /*0fd0*/  IMAD.MOV.U32 R20, RZ, RZ, 0x1 ;  /* 0x00000001ff147424 */ /* 0x000fe200078e00ff */
[----:B------:R-:W-:Y:S05]  /*0fe0*/  BSSY.RECONVERGENT B2, `(.L_x_18) ;  /* 0x0000012000027945 */ /* 0x000fea0003800200 */
[----:B0-----:R-:W-:-:S08]  /*0ff0*/  DFMA R22, -R16, R20, 1 ;  /* 0x3ff000001016742b */ /* 0x001fd00000000114 */
[----:B------:R-:W-:-:S08]  /*1000*/  DFMA R22, R22, R22, R22 ;  /* 0x000000161616722b */ /* 0x000fd00000000016 */
[----:B------:R-:W-:-:S08]  /*1010*/  DFMA R22, R20, R22, R20 ;  /* 0x000000161416722b */ /* 0x000fd00000000014 */
[----:B------:R-:W-:-:S08]  /*1020*/  DFMA R20, -R16, R22, 1 ;  /* 0x3ff000001014742b */ /* 0x000fd00000000116 */
[----:B------:R-:W-:-:S08]  /*1030*/  DFMA R20, R22, R20, R22 ;  /* 0x000000141614722b */ /* 0x000fd00000000016 */
[----:B------:R-:W-:-:S08]  /*1040*/  DMUL R22, R20, -R30 ;  /* 0x8000001e14167228 */ /* 0x000fd00000000000 */
[----:B------:R-:W-:-:S08]  /*1050*/  DFMA R24, -R16, R22, -R30 ;  /* 0x000000161018722b */ /* 0x000fd0000000091e */
[----:B------:R-:W-:Y:S02]  /*1060*/  DFMA R22, R20, R24, R22 ;  /* 0x000000181416722b */ /* 0x000fe40000000016 */
[----:B------:R-:W-:-:S08]  /*1070*/  DADD R20, -RZ, -R30 ;  /* 0x00000000ff147229 */ /* 0x000fd0000000091e */
[----:B------:R-:W-:Y:S02]  /*1080*/  FFMA R24, RZ, R17, R23 ;  /* 0x00000011ff187223 */ /* 0x000fe40000000017 */
[----:B------:R-:W-:-:S03]  /*1090*/  FSETP.GEU.AND P2, PT, |R21|, 6.5827683646048100446e-37, PT ;  /* 0x036000001500780b */ /* 0x000fc60003f4e200 */
[----:B------:R-:W-:-:S13]  /*10a0*/  FSETP.GT.AND P0, PT, |R24|, 1.469367938527859385e-39, PT ;  /* 0x001000001800780b */ /* 0x000fda0003f04200 */
[----:B------:R-:W-:Y:S05]  /*10b0*/  @P0 BRA P2, `(.L_x_19) ;  /* 0x0000000000100947 */ /* 0x000fea0001000000 */
[----:B------:R-:W-:Y:S01]  /*10c0*/  IMAD.MOV.U32 R24, RZ, RZ, R16 ;  /* 0x000000ffff187224 */ /* 0x000fe200078e0010 */
[----:B------:R-:W-:Y:S02]  /*10d0*/  MOV R25, R17 ;  /* 0x0000001100197202 */ /* 0x000fe40000000f00 */
[----:B------:R-:W-:-:S07]  /*10e0*/  MOV R36, 0x1100 ;  /* 0x0000110000247802 */ /* 0x000fce0000000f00 */
[----:B------:R-:W-:Y:S05]  /*10f0*/  CALL.REL.NOINC `($__internal_0_$__cuda_sm20_div_rn_f64_full) ;  /* 0x0000004c00ac7944 */ /* 0x000fea0003c00000 */
.L_x_19:
[----:B------:R-:W-:Y:S05]  /*1100*/  BSYNC.RECONVERGENT B2 ;  /* 0x0000000000027941 */ /* 0x000fea0003800200 */
.L_x_18:
[----:B------:R-:W-:Y:S01]  /*1110*/  IMAD.MOV.U32 R24, RZ, RZ, 0x652b82fe ;  /* 0x652b82feff187424 */ /* 0x000fe200078e00ff */
[----:B------:R-:W-:Y:S01]  /*1120*/  UMOV UR4, 0xfefa39ef ;  /* 0xfefa39ef00047882 */ /* 0x000fe20000000000 */
[----:B------:R-:W-:Y:S01]  /*1130*/  IMAD.MOV.U32 R25, RZ, RZ, 0x3ff71547 ;  /* 0x3ff71547ff197424 */ /* 0x000fe200078e00ff */
[----:B------:R-:W-:Y:S01]  /*1140*/  UMOV UR5, 0x3fe62e42 ;  /* 0x3fe62e4200057882 */ /* 0x000fe20000000000 */
[----:B------:R-:W-:-:S04]  /*1150*/  FSETP.GEU.AND P0, PT, |R23|, 4.1917929649353027344, PT ;  /* 0x4086232b1700780b */ /* 0x000fc80003f0e200 */
[----:B------:R-:W-:-:S08]  /*1160*/  DFMA R24, R22, R24, 6.75539944105574400000e+15 ;  /* 0x433800001618742b */ /* 0x000fd00000000018 */
[----:B------:R-:W-:-:S08]  /*1170*/  DADD R20, R24, -6.75539944105574400000e+15 ;  /* 0xc338000018147429 */ /* 0x000fd00000000000 */
[----:B------:R-:W-:Y:S01]  /*1180*/  DFMA R26, R20, -UR4, R22 ;  /* 0x80000004141a7c2b */ /* 0x000fe20008000016 */
[----:B------:R-:W-:Y:S01]  /*1190*/  UMOV UR4, 0x3b39803f ;  /* 0x3b39803f00047882 */ /* 0x000fe20000000000 */
[----:B------:R-:W-:-:S06]  /*11a0*/  UMOV UR5, 0x3c7abc9e ;  /* 0x3c7abc9e00057882 */ /* 0x000fcc0000000000 */
[----:B------:R-:W-:Y:S01]  /*11b0*/  DFMA R20, R20, -UR4, R26 ;  /* 0x8000000414147c2b */ /* 0x000fe2000800001a */
[----:B------:R-:W-:Y:S01]  /*11c0*/  UMOV UR4, 0x69ce2bdf ;  /* 0x69ce2bdf00047882 */ /* 0x000fe20000000000 */
[----:B------:R-:W-:Y:S01]  /*11d0*/  IMAD.MOV.U32 R26, RZ, RZ, -0x35dec16 ;  /* 0xfca213eaff1a7424 */ /* 0x000fe200078e00ff */
[----:B------:R-:W-:Y:S01]  /*11e0*/  MOV R27, 0x3e928af3 ;  /* 0x3e928af3001b7802 */ /* 0x000fe20000000f00 */
[----:B------:R-:W-:-:S05]  /*11f0*/  UMOV UR5, 0x3e5ade15 ;  /* 0x3e5ade1500057882 */ /* 0x000fca0000000000 */
[----:B------:R-:W-:Y:S01]  /*1200*/  DFMA R26, R20, UR4, R26 ;  /* 0x00000004141a7c2b */ /* 0x000fe2000800001a */
[----:B------:R-:W-:Y:S01]  /*1210*/  UMOV UR4, 0x62401315 ;  /* 0x6240131500047882 */ /* 0x000fe20000000000 */
[----:B------:R-:W-:-:S06]  /*1220*/  UMOV UR5, 0x3ec71dee ;  /* 0x3ec71dee00057882 */ /* 0x000fcc0000000000 */
[----:B------:R-:W-:Y:S01]  /*1230*/  DFMA R26, R20, R26, UR4 ;  /* 0x00000004141a7e2b */ /* 0x000fe2000800001a */
        /* <DEDUP_REMOVED lines=20> */
[----:B------:R-:W-:-:S08]  /*1380*/  DFMA R26, R20, R26, UR4 ;  /* 0x00000004141a7e2b */ /* 0x000fd0000800001a */
[----:B------:R-:W-:-:S08]  /*1390*/  DFMA R26, R20, R26, 1 ;  /* 0x3ff00000141a742b */ /* 0x000fd0000000001a */
[----:B------:R-:W-:-:S10]  /*13a0*/  DFMA R26, R20, R26, 1 ;  /* 0x3ff00000141a742b */ /* 0x000fd4000000001a */
[----:B------:R-:W-:Y:S02]  /*13b0*/  IMAD R21, R24, 0x100000, R27 ;  /* 0x0010000018157824 */ /* 0x000fe400078e021b */
[----:B------:R-:W-:Y:S01]  /*13c0*/  IMAD.MOV.U32 R20, RZ, RZ, R26 ;  /* 0x000000ffff147224 */ /* 0x000fe200078e001a */
[----:B------:R-:W-:Y:S06]  /*13d0*/  @!P0 BRA `(.L_x_17) ;  /* 0x0000000000308947 */ /* 0x000fec0003800000 */
[----:B------:R-:W-:Y:S01]  /*13e0*/  FSETP.GEU.AND P2, PT, |R23|, 4.2275390625, PT ;  /* 0x408748001700780b */ /* 0x000fe20003f4e200 */
[C---:B------:R-:W-:Y:S02]  /*13f0*/  DADD R28, R22.reuse, +INF ;  /* 0x7ff00000161c7429 */ /* 0x040fe40000000000 */
[----:B------:R-:W-:-:S08]  /*1400*/  DSETP.GEU.AND P0, PT, R22, RZ, PT ;  /* 0x000000ff1600722a */ /* 0x000fd00003f0e000 */
[----:B------:R-:W-:Y:S02]  /*1410*/  FSEL R21, R29, RZ, P0 ;  /* 0x000000ff1d157208 */ /* 0x000fe40000000000 */
[----:B------:R-:W-:-:S04]  /*1420*/  @!P2 LEA.HI R20, R24, R24, RZ, 0x1 ;  /* 0x000000181814a211 */ /* 0x000fc800078f08ff */
[----:B------:R-:W-:Y:S02]  /*1430*/  @!P2 SHF.R.S32.HI R23, RZ, 0x1, R20 ;  /* 0x00000001ff17a819 */ /* 0x000fe40000011414 */
[----:B------:R-:W-:Y:S02]  /*1440*/  FSEL R20, R28, RZ, P0 ;  /* 0x000000ff1c147208 */ /* 0x000fe40000000000 */
[----:B------:R-:W-:Y:S01]  /*1450*/  @!P2 LEA R27, R23, R27, 0x14 ;  /* 0x0000001b171ba211 */ /* 0x000fe200078ea0ff */
[----:B------:R-:W-:-:S05]  /*1460*/  @!P2 IMAD.IADD R22, R24, 0x1, -R23 ;  /* 0x000000011816a824 */ /* 0x000fca00078e0a17 */
[----:B------:R-:W-:Y:S01]  /*1470*/  @!P2 LEA R23, R22, 0x3ff00000, 0x14 ;  /* 0x3ff000001617a811 */ /* 0x000fe200078ea0ff */
[----:B------:R-:W-:-:S06]  /*1480*/  @!P2 IMAD.MOV.U32 R22, RZ, RZ, RZ ;  /* 0x000000ffff16a224 */ /* 0x000fcc00078e00ff */
[----:B------:R-:W-:-:S11]  /*1490*/  @!P2 DMUL R20, R26, R22 ;  /* 0x000000161a14a228 */ /* 0x000fd60000000000 */
.L_x_17:
[----:B------:R-:W-:Y:S05]  /*14a0*/  BSYNC.RECONVERGENT B1 ;  /* 0x0000000000017941 */ /* 0x000fea0003800200 */
.L_x_16:
[----:B------:R-:W-:Y:S01]  /*14b0*/  ISETP.GE.AND P0, PT, R6, 0x1, PT ;  /* 0x000000010600780c */ /* 0x000fe20003f06270 */
[----:B------:R-:W-:-:S12]  /*14c0*/  BSSY.RECONVERGENT B0, `(.L_x_20) ;  /* 0x0000047000007945 */ /* 0x000fd80003800200 */
[----:B------:R-:W-:Y:S05]  /*14d0*/  @!P0 BRA `(.L_x_21) ;  /* 0x0000000400148947 */ /* 0x000fea0003800000 */
[----:B------:R-:W0:Y:S01]  /*14e0*/  LDCU UR4, c[0x0][0x3bc] ;  /* 0x00007780ff0477ac */ /* 0x000e220008000800 */
[----:B------:R-:W-:Y:S01]  /*14f0*/  ISETP.GE.U32.AND P0, PT, R5, 0x3, PT ;  /* 0x000000030500780c */ /* 0x000fe20003f06070 */
[----:B------:R-:W-:Y:S01]  /*1500*/  BSSY.RECONVERGENT B1, `(.L_x_22) ;  /* 0x0000026000017945 */ /* 0x000fe20003800200 */
[----:B------:R-:W-:Y:S02]  /*1510*/  IMAD.MOV.U32 R29, RZ, RZ, RZ ;  /* 0x000000ffff1d7224 */ /* 0x000fe400078e00ff */
[----:B0-----:R-:W-:-:S09]  /*1520*/  IMAD R0, R0, UR4, R9 ;  /* 0x0000000400007c24 */ /* 0x001fd2000f8e0209 */
[----:B------:R-:W-:Y:S05]  /*1530*/  @!P0 BRA `(.L_x_23) ;  /* 0x0000000000888947 */ /* 0x000fea0003800000 */
[----:B------:R-:W-:Y:S01]  /*1540*/  BSSY.RECONVERGENT B2, `(.L_x_24) ;  /* 0x0000020000027945 */ /* 0x000fe20003800200 */
[----:B------:R-:W-:-:S07]  /*1550*/  IMAD.MOV.U32 R35, RZ, RZ, RZ ;  /* 0x000000ffff237224 */ /* 0x000fce00078e00ff */
.L_x_25:
[----:B-1----:R-:W0:Y:S01]  /*1560*/  LDC.64 R26, c[0x0][0x3c0] ;  /* 0x0000f000ff1a7b82 */ /* 0x002e220000000a00 */
[----:B------:R-:W-:-:S07]  /*1570*/  IADD3 R23, PT, PT, R0, R35, RZ ;  /* 0x0000002300177210 */ /* 0x000fce0007ffe0ff */
[----:B------:R-:W1:Y:S08]  /*1580*/  LDC.64 R24, c[0x0][0x380] ;  /* 0x0000e000ff187b82 */ /* 0x000e700000000a00 */
[----:B------:R-:W2:Y:S01]  /*1590*/  LDC.64 R28, c[0x0][0x3a0] ;  /* 0x0000e800ff1c7b82 */ /* 0x000ea20000000a00 */
[----:B0-----:R-:W-:-:S04]  /*15a0*/  IMAD R26, R26, UR7, R35 ;  /* 0x000000071a1a7c24 */ /* 0x001fc8000f8e0223 */
[----:B------:R-:W-:Y:S02]  /*15b0*/  IMAD R31, R26, R27, R34 ;  /* 0x0000001b1a1f7224 */ /* 0x000fe400078e0222 */
[----:B-1----:R-:W-:-:S05]  /*15c0*/  IMAD.WIDE R24, R23, 0x8, R24 ;  /* 0x0000000817187825 */ /* 0x002fca00078e0218 */
[----:B------:R-:W3:Y:S01]  /*15d0*/  LDG.E.64 R22, desc[UR8][R24.64] ;  /* 0x0000000818167981 */ /* 0x000ee2000c1e1b00 */
[----:B--2---:R-:W-:-:S05]  /*15e0*/  IMAD.WIDE R28, R31, 0x8, R28 ;  /* 0x000000081f1c7825 */ /* 0x004fca00078e021c */
[----:B------:R-:W3:Y:S02]  /*15f0*/  LDG.E.64 R30, desc[UR8][R28.64] ;  /* 0x000000081c1e7981 */ /* 0x000ee4000c1e1b00 */
[----:B---3--:R-:W-:Y:S01]  /*1600*/  DFMA R30, R22, R20, R30 ;  /* 0x00000014161e722b */ /* 0x008fe2000000001e */
[----:B------:R-:W-:-:S06]  /*1610*/  IMAD.WIDE R22, R27, 0x8, R28 ;  /* 0x000000081b167825 */ /* 0x000fcc00078e021c */
[----:B------:R0:W-:Y:S04]  /*1620*/  STG.E.64 desc[UR8][R28.64], R30 ;  /* 0x0000001e1c007986 */ /* 0x0001e8000c101b08 */
[----:B------:R-:W2:Y:S04]  /*1630*/  LDG.E.64 R32, desc[UR8][R24.64+0x8] ;  /* 0x0000080818207981 */ /* 0x000ea8000c1e1b00 */
[----:B------:R-:W2:Y:S02]  /*1640*/  LDG.E.64 R36, desc[UR8][R22.64] ;  /* 0x0000000816247981 */ /* 0x000ea4000c1e1b00 */
[----:B--2---:R-:W-:Y:S01]  /*1650*/  DFMA R36, R32, R20, R36 ;  /* 0x000000142024722b */ /* 0x004fe20000000024 */
[----:B------:R-:W-:-:S06]  /*1660*/  IMAD.WIDE R32, R27, 0x8, R22 ;  /* 0x000000081b207825 */ /* 0x000fcc00078e0216 */
[----:B------:R1:W-:Y:S04]  /*1670*/  STG.E.64 desc[UR8][R22.64], R36 ;  /* 0x0000002416007986 */ /* 0x0003e8000c101b08 */
[----:B------:R-:W2:Y:S04]  /*1680*/  LDG.E.64 R38, desc[UR8][R24.64+0x10] ;  /* 0x0000100818267981 */ /* 0x000ea8000c1e1b00 */
[----:B------:R-:W2:Y:S01]  /*1690*/  LDG.E.64 R40, desc[UR8][R32.64] ;  /* 0x0000000820287981 */ /* 0x000ea2000c1e1b00 */
[----:B------:R-:W-:Y:S01]  /*16a0*/  IMAD.WIDE R26, R27, 0x8, R32 ;  /* 0x000000081b1a7825 */ /* 0x000fe200078e0220 */
[----:B--2---:R-:W-:-:S07]  /*16b0*/  DFMA R38, R38, R20, R40 ;  /* 0x000000142626722b */ /* 0x004fce0000000028 */
[----:B------:R1:W-:Y:S04]  /*16c0*/  STG.E.64 desc[UR8][R32.64], R38 ;  /* 0x0000002620007986 */ /* 0x0003e8000c101b08 */
[----:B0-----:R-:W2:Y:S04]  /*16d0*/  LDG.E.64 R28, desc[UR8][R24.64+0x18] ;  /* 0x00001808181c7981 */ /* 0x001ea8000c1e1b00 */
[----:B------:R-:W2:Y:S01]  /*16e0*/  LDG.E.64 R30, desc[UR8][R26.64] ;  /* 0x000000081a1e7981 */ /* 0x000ea2000c1e1b00 */
[----:B------:R-:W-:-:S05]  /*16f0*/  VIADD R35, R35, 0x4 ;  /* 0x0000000423237836 */ /* 0x000fca0000000000 */
[----:B------:R-:W-:Y:S01]  /*1700*/  ISETP.NE.AND P0, PT, R35, R2, PT ;  /* 0x000000022300720c */ /* 0x000fe20003f05270 */
[----:B--2---:R-:W-:-:S07]  /*1710*/  DFMA R28, R28, R20, R30 ;  /* 0x000000141c1c722b */ /* 0x004fce000000001e */
[----:B------:R1:W-:Y:S05]  /*1720*/  STG.E.64 desc[UR8][R26.64], R28 ;  /* 0x0000001c1a007986 */ /* 0x0003ea000c101b08 */
[----:B------:R-:W-:Y:S05]  /*1730*/  @P0 BRA `(.L_x_25) ;  /* 0xfffffffc00880947 */ /* 0x000fea000383ffff */
[----:B------:R-:W-:Y:S05]  /*1740*/  BSYNC.RECONVERGENT B2 ;  /* 0x0000000000027941 */ /* 0x000fea0003800200 */
.L_x_24:
[----:B-1----:R-:W-:-:S07]  /*1750*/  IMAD.MOV.U32 R29, RZ, RZ, R2 ;  /* 0x000000ffff1d7224 */ /* 0x002fce00078e0002 */
.L_x_23:
[----:B------:R-:W-:Y:S05]  /*1760*/  BSYNC.RECONVERGENT B1 ;  /* 0x0000000000017941 */ /* 0x000fea0003800200 */
.L_x_22:
[----:B------:R-:W-:-:S13]  /*1770*/  ISETP.NE.AND P0, PT, R4, RZ, PT ;  /* 0x000000ff0400720c */ /* 0x000fda0003f05270 */
[----:B------:R-:W-:Y:S05]  /*1780*/  @!P0 BRA `(.L_x_21) ;  /* 0x0000000000688947 */ /* 0x000fea0003800000 */
[----:B------:R-:W0:Y:S08]  /*1790*/  LDC.64 R22, c[0x0][0x3c0] ;  /* 0x0000f000ff167b82 */ /* 0x000e300000000a00 */
[----:B------:R-:W1:Y:S08]  /*17a0*/  LDC.64 R24, c[0x0][0x380] ;  /* 0x0000e000ff187b82 */ /* 0x000e700000000a00 */
[----:B------:R-:W2:Y:S01]  /*17b0*/  LDC.64 R26, c[0x0][0x3a0] ;  /* 0x0000e800ff1a7b82 */ /* 0x000ea20000000a00 */
[----:B0-----:R-:W-:-:S02]  /*17c0*/  IMAD R22, R22, UR7, R29 ;  /* 0x0000000716167c24 */ /* 0x001fc4000f8e021d */
[----:B------:R-:W-:Y:S02]  /*17d0*/  IMAD.IADD R29, R0, 0x1, R29 ;  /* 0x00000001001d7824 */ /* 0x000fe400078e021d */
[----:B------:R-:W-:Y:S02]  /*17e0*/  IMAD R31, R22, R23, R34 ;  /* 0x00000017161f7224 */ /* 0x000fe400078e0222 */
[----:B-1----:R-:W-:-:S05]  /*17f0*/  IMAD.WIDE R24, R29, 0x8, R24 ;  /* 0x000000081d187825 */ /* 0x002fca00078e0218 */
[----:B------:R-:W3:Y:S01]  /*1800*/  LDG.E.64 R28, desc[UR8][R24.64] ;  /* 0x00000008181c7981 */ /* 0x000ee2000c1e1b00 */
[----:B--2---:R-:W-:-:S05]  /*1810*/  IMAD.WIDE R26, R31, 0x8, R26 ;  /* 0x000000081f1a7825 */ /* 0x004fca00078e021a */
[----:B------:R-:W3:Y:S01]  /*1820*/  LDG.E.64 R30, desc[UR8][R26.64] ;  /* 0x000000081a1e7981 */ /* 0x000ee2000c1e1b00 */
[----:B------:R-:W-:Y:S01]  /*1830*/  ISETP.NE.AND P0, PT, R4, 0x1, PT ;  /* 0x000000010400780c */ /* 0x000fe20003f05270 */
[----:B---3--:R-:W-:-:S07]  /*1840*/  DFMA R28, R28, R20, R30 ;  /* 0x000000141c1c722b */ /* 0x008fce000000001e */
[----:B------:R0:W-:Y:S05]  /*1850*/  STG.E.64 desc[UR8][R26.64], R28 ;  /* 0x0000001c1a007986 */ /* 0x0001ea000c101b08 */
[----:B------:R-:W-:Y:S05]  /*1860*/  @!P0 BRA `(.L_x_21) ;  /* 0x0000000000308947 */ /* 0x000fea0003800000 */
[----:B0-----:R-:W-:Y:S01]  /*1870*/  IMAD.WIDE R26, R23, 0x8, R26 ;  /* 0x00000008171a7825 */ /* 0x001fe200078e021a */
[----:B------:R-:W2:Y:S04]  /*1880*/  LDG.E.64 R28, desc[UR8][R24.64+0x8] ;  /* 0x00000808181c7981 */ /* 0x000ea8000c1e1b00 */
[----:B------:R-:W2:Y:S01]  /*1890*/  LDG.E.64 R30, desc[UR8][R26.64] ;  /* 0x000000081a1e7981 */ /* 0x000ea2000c1e1b00 */
[----:B------:R-:W-:Y:S01]  /*18a0*/  ISETP.NE.AND P0, PT, R4, 0x2, PT ;  /* 0x000000020400780c */ /* 0x000fe20003f05270 */
[----:B--2---:R-:W-:-:S07]  /*18b0*/  DFMA R28, R28, R20, R30 ;  /* 0x000000141c1c722b */ /* 0x004fce000000001e */
[----:B------:R1:W-:Y:S05]  /*18c0*/  STG.E.64 desc[UR8][R26.64], R28 ;  /* 0x0000001c1a007986 */ /* 0x0003ea000c101b08 */
[----:B------:R-:W-:Y:S05]  /*18d0*/  @!P0 BRA `(.L_x_21) ;  /* 0x0000000000148947 */ /* 0x000fea0003800000 */
[----:B-1----:R-:W-:Y:S01]  /*18e0*/  IMAD.WIDE R26, R23, 0x8, R26 ;  /* 0x00000008171a7825 */ /* 0x002fe200078e021a */
[----:B------:R-:W2:Y:S04]  /*18f0*/  LDG.E.64 R24, desc[UR8][R24.64+0x10] ;  /* 0x0000100818187981 */ /* 0x000ea8000c1e1b00 */
[----:B------:R-:W2:Y:S02]  /*1900*/  LDG.E.64 R22, desc[UR8][R26.64] ;  /* 0x000000081a167981 */ /* 0x000ea4000c1e1b00 */
[----:B--2---:R-:W-:-:S07]  /*1910*/  DFMA R22, R24, R20, R22 ;  /* 0x000000141816722b */ /* 0x004fce0000000016 */
[----:B------:R2:W-:Y:S04]  /*1920*/  STG.E.64 desc[UR8][R26.64], R22 ;  /* 0x000000161a007986 */ /* 0x0005e8000c101b08 */
.L_x_21:
[----:B------:R-:W-:Y:S05]  /*1930*/  BSYNC.RECONVERGENT B0 ;  /* 0x0000000000007941 */ /* 0x000fea0003800200 */
.L_x_20:
[----:B------:R-:W-:Y:S01]  /*1940*/  ISETP.NE.AND P0, PT, R9, RZ, PT ;  /* 0x000000ff0900720c */ /* 0x000fe20003f05270 */
[----:B------:R-:W-:-:S12]  /*1950*/  BSSY.RECONVERGENT B0, `(.L_x_26) ;  /* 0x0000007000007945 */ /* 0x000fd80003800200 */
[----:B------:R-:W-:Y:S05]  /*1960*/  @P0 BRA `(.L_x_27) ;  /* 0x0000000000140947 */ /* 0x000fea0003800000 */
[----:B--2---:R-:W2:Y:S02]  /*1970*/  LDC.64 R22, c[0x0][0x3a8] ;  /* 0x0000ea00ff167b82 */ /* 0x004ea40000000a00 */
[----:B--2---:R-:W-:-:S05]  /*1980*/  IMAD.WIDE R24, R7, 0x8, R22 ;  /* 0x0000000807187825 */ /* 0x004fca00078e0216 */
[----:B------:R-:W2:Y:S02]  /*1990*/  LDG.E.64 R22, desc[UR8][R24.64] ;  /* 0x0000000818167981 */ /* 0x000ea4000c1e1b00 */
[----:B--2---:R-:W-:-:S07]  /*19a0*/  DADD R22, R22, R20 ;  /* 0x0000000016167229 */ /* 0x004fce0000000014 */
[----:B------:R3:W-:Y:S04]  /*19b0*/  STG.E.64 desc[UR8][R24.64], R22 ;  /* 0x0000001618007986 */ /* 0x0007e8000c101b08 */
.L_x_27:
[----:B------:R-:W-:Y:S05]  /*19c0*/  BSYNC.RECONVERGENT B0 ;  /* 0x0000000000007941 */ /* 0x000fea0003800200 */
.L_x_26:
[----:B------:R-:W-:Y:S05]  /*19d0*/  @!P1 BRA `(.L_x_28) ;  /* 0xffffffec00849947 */ /* 0x000fea000383ffff */
[----:B------:R-:W-:Y:S01]  /*19e0*/  ISETP.GE.U32.AND P0, PT, R13, 0x2, PT ;  /* 0x000000020d00780c */ /* 0x000fe20003f06070 */
[----:B------:R-:W-:Y:S05]  /*19f0*/  WARPSYNC.ALL ;  /* 0x0000000000007948 */ /* 0x000fea0003800000 */
[----:B------:R-:W-:Y:S07]  /*1a00*/  BAR.SYNC.DEFER_BLOCKING 0x0 ;  /* 0x0000000000007b1d */ /* 0x000fee0000010000 */
[----:B------:R-:W-:Y:S05]  /*1a10*/  @!P0 BRA `(.L_x_29) ;  /* 0x00000004008c8947 */ /* 0x000fea0003800000 */
[----:B------:R-:W-:-:S07]  /*1a20*/  MOV R0, R13 ;  /* 0x0000000d00007202 */ /* 0x000fce0000000f00 */
.L_x_38:
[--C-:B------:R-:W-:Y:S01]  /*1a30*/  IMAD.MOV.U32 R3, RZ, RZ, R0.reuse ;  /* 0x000000ffff037224 */ /* 0x100fe200078e0000 */
[----:B------:R-:W-:Y:S01]  /*1a40*/  SHF.R.U32.HI R0, RZ, 0x1, R0 ;  /* 0x00000001ff007819 */ /* 0x000fe20000011600 */
[----:B------:R-:W-:Y:S03]  /*1a50*/  BSSY.RECONVERGENT B0, `(.L_x_30) ;  /* 0x000005c000007945 */ /* 0x000fe60003800200 */
[----:B------:R-:W-:-:S13]  /*1a60*/  ISETP.GE.U32.AND P0, PT, R34, R0, PT ;  /* 0x000000002200720c */ /* 0x000fda0003f06070 */
[----:B0---4-:R-:W-:Y:S05]  /*1a70*/  @P0 BRA `(.L_x_31) ;  /* 0x0000000400640947 */ /* 0x011fea0003800000 */
[----:B------:R-:W-:Y:S01]  /*1a80*/  ISETP.GE.AND P0, PT, R6, 0x1, PT ;  /* 0x000000010600780c */ /* 0x000fe20003f06270 */
[----:B------:R-:W-:-:S12]  /*1a90*/  BSSY.RECONVERGENT B1, `(.L_x_32) ;  /* 0x000004d000017945 */ /* 0x000fd80003800200 */
[----:B------:R-:W-:Y:S05]  /*1aa0*/  @!P0 BRA `(.L_x_33) ;  /* 0x00000004002c8947 */ /* 0x000fea0003800000 */
[----:B------:R-:W-:Y:S01]  /*1ab0*/  ISETP.GE.U32.AND P0, PT, R5, 0x3, PT ;  /* 0x000000030500780c */ /* 0x000fe20003f06070 */
[----:B------:R-:W-:Y:S01]  /*1ac0*/  BSSY.RECONVERGENT B2, `(.L_x_34) ;  /* 0x000002a000027945 */ /* 0x000fe20003800200 */
[----:B---3--:R-:W-:-:S11]  /*1ad0*/  IMAD.MOV.U32 R25, RZ, RZ, RZ ;  /* 0x000000ffff197224 */ /* 0x008fd600078e00ff */
[----:B------:R-:W-:Y:S05]  /*1ae0*/  @!P0 BRA `(.L_x_35) ;  /* 0x00000000009c8947 */ /* 0x000fea0003800000 */
[----:B------:R-:W-:Y:S01]  /*1af0*/  BSSY.RECONVERGENT B3, `(.L_x_36) ;  /* 0x0000025000037945 */ /* 0x000fe20003800200 */
[----:B------:R-:W-:-:S07]  /*1b00*/  IMAD.MOV.U32 R35, RZ, RZ, RZ ;  /* 0x000000ffff237224 */ /* 0x000fce00078e00ff */
.L_x_37:
[----:B---3--:R-:W3:Y:S08]  /*1b10*/  LDC.64 R20, c[0x0][0x3c0] ;  /* 0x0000f000ff147b82 */ /* 0x008ef00000000a00 */
[----:B--2---:R-:W2:Y:S01]  /*1b20*/  LDC.64 R22, c[0x0][0x3a0] ;  /* 0x0000e800ff167b82 */ /* 0x004ea20000000a00 */
[----:B---3--:R-:W-:-:S04]  /*1b30*/  IMAD R20, R20, UR7, R35 ;  /* 0x0000000714147c24 */ /* 0x008fc8000f8e0223 */
[----:B------:R-:W-:-:S05]  /*1b40*/  IMAD R41, R20, R21, R34 ;  /* 0x0000001514297224 */ /* 0x000fca00078e0222 */
[----:B------:R-:W-:Y:S01]  /*1b50*/  IADD3 R20, PT, PT, R0, R41, RZ ;  /* 0x0000002900147210 */ /* 0x000fe20007ffe0ff */
[----:B--2---:R-:W-:-:S04]  /*1b60*/  IMAD.WIDE R40, R41, 0x8, R22 ;  /* 0x0000000829287825 */ /* 0x004fc800078e0216 */
[C---:B------:R-:W-:Y:S01]  /*1b70*/  IMAD.WIDE.U32 R30, R20.reuse, 0x8, R22 ;  /* 0x00000008141e7825 */ /* 0x040fe200078e0016 */
[----:B------:R-:W2:Y:S04]  /*1b80*/  LDG.E.64 R38, desc[UR8][R40.64] ;  /* 0x0000000828267981 */ /* 0x000ea8000c1e1b00 */
[----:B------:R-:W2:Y:S01]  /*1b90*/  LDG.E.64 R24, desc[UR8][R30.64] ;  /* 0x000000081e187981 */ /* 0x000ea2000c1e1b00 */
[----:B------:R-:W-:-:S04]  /*1ba0*/  IMAD.IADD R20, R20, 0x1, R21 ;  /* 0x0000000114147824 */ /* 0x000fc800078e0215 */
[----:B------:R-:W-:Y:S01]  /*1bb0*/  IMAD.WIDE.U32 R36, R20, 0x8, R22 ;  /* 0x0000000814247825 */ /* 0x000fe200078e0016 */
[----:B--2---:R-:W-:-:S03]  /*1bc0*/  DADD R38, R24, R38 ;  /* 0x0000000018267229 */ /* 0x004fc60000000026 */
[----:B------:R-:W-:-:S04]  /*1bd0*/  IMAD.WIDE R24, R21, 0x8, R40 ;  /* 0x0000000815187825 */ /* 0x000fc800078e0228 */
[----:B------:R2:W-:Y:S04]  /*1be0*/  STG.E.64 desc[UR8][R40.64], R38 ;  /* 0x0000002628007986 */ /* 0x0005e8000c101b08 */
[----:B01----:R-:W3:Y:S04]  /*1bf0*/  LDG.E.64 R26, desc[UR8][R36.64] ;  /* 0x00000008241a7981 */ /* 0x003ee8000c1e1b00 */
[----:B------:R-:W3:Y:S01]  /*1c00*/  LDG.E.64 R28, desc[UR8][R24.64] ;  /* 0x00000008181c7981 */ /* 0x000ee2000c1e1b00 */
[----:B------:R-:W-:Y:S02]  /*1c10*/  IMAD.IADD R20, R20, 0x1, R21 ;  /* 0x0000000114147824 */ /* 0x000fe400078e0215 */
[----:B------:R-:W-:Y:S01]  /*1c20*/  IMAD.WIDE R30, R21, 0x8, R24 ;  /* 0x00000008151e7825 */ /* 0x000fe200078e0218 */
[----:B---3--:R-:W-:-:S03]  /*1c30*/  DADD R28, R26, R28 ;  /* 0x000000001a1c7229 */ /* 0x008fc6000000001c */
[----:B------:R-:W-:-:S04]  /*1c40*/  IMAD.WIDE.U32 R26, R20, 0x8, R22 ;  /* 0x00000008141a7825 */ /* 0x000fc800078e0016 */
[----:B------:R3:W-:Y:S04]  /*1c50*/  STG.E.64 desc[UR8][R24.64], R28 ;  /* 0x0000001c18007986 */ /* 0x0007e8000c101b08 */
[----:B------:R-:W4:Y:S04]  /*1c60*/  LDG.E.64 R26, desc[UR8][R26.64] ;  /* 0x000000081a1a7981 */ /* 0x000f28000c1e1b00 */
[----:B------:R-:W4:Y:S01]  /*1c70*/  LDG.E.64 R32, desc[UR8][R30.64] ;  /* 0x000000081e207981 */ /* 0x000f22000c1e1b00 */
[----:B--2---:R-:W-:Y:S02]  /*1c80*/  IMAD.IADD R39, R20, 0x1, R21 ;  /* 0x0000000114277824 */ /* 0x004fe400078e0215 */
[----:B------:R-:W-:-:S04]  /*1c90*/  IMAD.WIDE R20, R21, 0x8, R30 ;  /* 0x0000000815147825 */ /* 0x000fc800078e021e */
[----:B------:R-:W-:Y:S01]  /*1ca0*/  IMAD.WIDE.U32 R22, R39, 0x8, R22 ;  /* 0x0000000827167825 */ /* 0x000fe200078e0016 */
[----:B----4-:R-:W-:-:S07]  /*1cb0*/  DADD R32, R26, R32 ;  /* 0x000000001a207229 */ /* 0x010fce0000000020 */
[----:B------:R3:W-:Y:S04]  /*1cc0*/  STG.E.64 desc[UR8][R30.64], R32 ;  /* 0x000000201e007986 */ /* 0x0007e8000c101b08 */
[----:B------:R-:W2:Y:S04]  /*1cd0*/  LDG.E.64 R22, desc[UR8][R22.64] ;  /* 0x0000000816167981 */ /* 0x000ea8000c1e1b00 */
[----:B------:R-:W2:Y:S01]  /*1ce0*/  LDG.E.64 R36, desc[UR8][R20.64] ;  /* 0x0000000814247981 */ /* 0x000ea2000c1e1b00 */
[----:B------:R-:W-:-:S04]  /*1cf0*/  IADD3 R35, PT, PT, R35, 0x4, RZ ;  /* 0x0000000423237810 */ /* 0x000fc80007ffe0ff */
[----:B------:R-:W-:Y:S01]  /*1d00*/  ISETP.NE.AND P0, PT, R35, R2, PT ;  /* 0x000000022300720c */ /* 0x000fe20003f05270 */
[----:B--2---:R-:W-:-:S07]  /*1d10*/  DADD R36, R22, R36 ;  /* 0x0000000016247229 */ /* 0x004fce0000000024 */
[----:B------:R3:W-:Y:S05]  /*1d20*/  STG.E.64 desc[UR8][R20.64], R36 ;  /* 0x0000002414007986 */ /* 0x0007ea000c101b08 */
[----:B------:R-:W-:Y:S05]  /*1d30*/  @P0 BRA `(.L_x_37) ;  /* 0xfffffffc00740947 */ /* 0x000fea000383ffff */
[----:B------:R-:W-:Y:S05]  /*1d40*/  BSYNC.RECONVERGENT B3 ;  /* 0x0000000000037941 */ /* 0x000fea0003800200 */
.L_x_36:
[----:B---3--:R-:W-:-:S07]  /*1d50*/  IMAD.MOV.U32 R25, RZ, RZ, R2 ;  /* 0x000000ffff197224 */ /* 0x008fce00078e0002 */
.L_x_35:
[----:B------:R-:W-:Y:S05]  /*1d60*/  BSYNC.RECONVERGENT B2 ;  /* 0x0000000000027941 */ /* 0x000fea0003800200 */
.L_x_34:
[----:B------:R-:W-:-:S13]  /*1d70*/  ISETP.NE.AND P0, PT, R4, RZ, PT ;  /* 0x000000ff0400720c */ /* 0x000fda0003f05270 */
[----:B------:R-:W-:Y:S05]  /*1d80*/  @!P0 BRA `(.L_x_33) ;  /* 0x0000000000748947 */ /* 0x000fea0003800000 */
[----:B------:R-:W3:Y:S08]  /*1d90*/  LDC.64 R20, c[0x0][0x3c0] ;  /* 0x0000f000ff147b82 */ /* 0x000ef00000000a00 */
[----:B--2---:R-:W2:Y:S01]  /*1da0*/  LDC.64 R22, c[0x0][0x3a0] ;  /* 0x0000e800ff167b82 */ /* 0x004ea20000000a00 */
[----:B---3--:R-:W-:-:S04]  /*1db0*/  IMAD R20, R20, UR7, R25 ;  /* 0x0000000714147c24 */ /* 0x008fc8000f8e0219 */
[----:B------:R-:W-:-:S04]  /*1dc0*/  IMAD R25, R20, R21, R34 ;  /* 0x0000001514197224 */ /* 0x000fc800078e0222 */
[----:B------:R-:W-:Y:S02]  /*1dd0*/  IMAD.IADD R20, R0, 0x1, R25 ;  /* 0x0000000100147824 */ /* 0x000fe400078e0219 */
[----:B--2---:R-:W-:-:S04]  /*1de0*/  IMAD.WIDE R24, R25, 0x8, R22 ;  /* 0x0000000819187825 */ /* 0x004fc800078e0216 */
[----:B01----:R-:W-:Y:S01]  /*1df0*/  IMAD.WIDE.U32 R28, R20, 0x8, R22 ;  /* 0x00000008141c7825 */ /* 0x003fe200078e0016 */
[----:B------:R-:W2:Y:S05]  /*1e00*/  LDG.E.64 R26, desc[UR8][R24.64] ;  /* 0x00000008181a7981 */ /* 0x000eaa000c1e1b00 */
[----:B------:R-:W2:Y:S01]  /*1e10*/  LDG.E.64 R28, desc[UR8][R28.64] ;  /* 0x000000081c1c7981 */ /* 0x000ea2000c1e1b00 */
[----:B------:R-:W-:Y:S01]  /*1e20*/  ISETP.NE.AND P0, PT, R4, 0x1, PT ;  /* 0x000000010400780c */ /* 0x000fe20003f05270 */
[----:B--2---:R-:W-:-:S07]  /*1e30*/  DADD R26, R28, R26 ;  /* 0x000000001c1a7229 */ /* 0x004fce000000001a */
[----:B------:R4:W-:Y:S05]  /*1e40*/  STG.E.64 desc[UR8][R24.64], R26 ;  /* 0x0000001a18007986 */ /* 0x0009ea000c101b08 */
[----:B------:R-:W-:Y:S05]  /*1e50*/  @!P0 BRA `(.L_x_33) ;  /* 0x0000000000408947 */ /* 0x000fea0003800000 */
[----:B------:R-:W-:Y:S02]  /*1e60*/  IMAD.IADD R20, R20, 0x1, R21 ;  /* 0x0000000114147824 */ /* 0x000fe400078e0215 */
[----:B----4-:R-:W-:-:S04]  /*1e70*/  IMAD.WIDE R24, R21, 0x8, R24 ;  /* 0x0000000815187825 */ /* 0x010fc800078e0218 */
[----:B------:R-:W-:Y:S01]  /*1e80*/  IMAD.WIDE.U32 R28, R20, 0x8, R22 ;  /* 0x00000008141c7825 */ /* 0x000fe200078e0016 */
[----:B------:R-:W2:Y:S05]  /*1e90*/  LDG.E.64 R26, desc[UR8][R24.64] ;  /* 0x00000008181a7981 */ /* 0x000eaa000c1e1b00 */
[----:B------:R-:W2:Y:S01]  /*1ea0*/  LDG.E.64 R28, desc[UR8][R28.64] ;  /* 0x000000081c1c7981 */ /* 0x000ea2000c1e1b00 */
[----:B------:R-:W-:Y:S01]  /*1eb0*/  ISETP.NE.AND P0, PT, R4, 0x2, PT ;  /* 0x000000020400780c */ /* 0x000fe20003f05270 */
[----:B--2---:R-:W-:-:S07]  /*1ec0*/  DADD R26, R28, R26 ;  /* 0x000000001c1a7229 */ /* 0x004fce000000001a */
[----:B------:R0:W-:Y:S05]  /*1ed0*/  STG.E.64 desc[UR8][R24.64], R26 ;  /* 0x0000001a18007986 */ /* 0x0001ea000c101b08 */
[----:B------:R-:W-:Y:S05]  /*1ee0*/  @!P0 BRA `(.L_x_33) ;  /* 0x00000000001c8947 */ /* 0x000fea0003800000 */
[----:B0-----:R-:W-:Y:S01]  /*1ef0*/  IADD3 R27, PT, PT, R20, R21, RZ ;  /* 0x00000015141b7210 */ /* 0x001fe20007ffe0ff */
[----:B------:R-:W-:-:S04]  /*1f00*/  IMAD.WIDE R24, R21, 0x8, R24 ;  /* 0x0000000815187825 */ /* 0x000fc800078e0218 */
[----:B------:R-:W-:Y:S01]  /*1f10*/  IMAD.WIDE.U32 R22, R27, 0x8, R22 ;  /* 0x000000081b167825 */ /* 0x000fe200078e0016 */
[----:B------:R-:W2:Y:S05]  /*1f20*/  LDG.E.64 R20, desc[UR8][R24.64] ;  /* 0x0000000818147981 */ /* 0x000eaa000c1e1b00 */
[----:B------:R-:W2:Y:S02]  /*1f30*/  LDG.E.64 R22, desc[UR8][R22.64] ;  /* 0x0000000816167981 */ /* 0x000ea4000c1e1b00 */
[----:B--2---:R-:W-:-:S07]  /*1f40*/  DADD R20, R22, R20 ;  /* 0x0000000016147229 */ /* 0x004fce0000000014 */
[----:B------:R0:W-:Y:S04]  /*1f50*/  STG.E.64 desc[UR8][R24.64], R20 ;  /* 0x0000001418007986 */ /* 0x0001e8000c101b08 */
.L_x_33:
[----:B------:R-:W-:Y:S05]  /*1f60*/  BSYNC.RECONVERGENT B1 ;  /* 0x0000000000017941 */ /* 0x000fea0003800200 */
.L_x_32:
[----:B------:R-:W-:-:S13]  /*1f70*/  ISETP.NE.AND P0, PT, R9, RZ, PT ;  /* 0x000000ff0900720c */ /* 0x000fda0003f05270 */
[----:B------:R-:W-:Y:S05]  /*1f80*/  @P0 BRA `(.L_x_31) ;  /* 0x0000000000200947 */ /* 0x000fea0003800000 */
[----:B--23--:R-:W2:Y:S01]  /*1f90*/  LDC.64 R22, c[0x0][0x3a8] ;  /* 0x0000ea00ff167b82 */ /* 0x00cea20000000a00 */
[----:B0-----:R-:W-:-:S04]  /*1fa0*/  IMAD.IADD R21, R7, 0x1, R0 ;  /* 0x0000000107157824 */ /* 0x001fc800078e0200 */
[----:B--2---:R-:W-:-:S04]  /*1fb0*/  IMAD.WIDE.U32 R20, R21, 0x8, R22 ;  /* 0x0000000815147825 */ /* 0x004fc800078e0016 */
[----:B----4-:R-:W-:Y:S02]  /*1fc0*/  IMAD.WIDE R24, R7, 0x8, R22 ;  /* 0x0000000807187825 */ /* 0x010fe400078e0216 */
[----:B------:R-:W2:Y:S04]  /*1fd0*/  LDG.E.64 R20, desc[UR8][R20.64] ;  /* 0x0000000814147981 */ /* 0x000ea8000c1e1b00 */
[----:B------:R-:W2:Y:S02]  /*1fe0*/  LDG.E.64 R22, desc[UR8][R24.64] ;  /* 0x0000000818167981 */ /* 0x000ea4000c1e1b00 */
[----:B--2---:R-:W-:-:S07]  /*1ff0*/  DADD R22, R20, R22 ;  /* 0x0000000014167229 */ /* 0x004fce0000000016 */
[----:B------:R0:W-:Y:S04]  /*2000*/  STG.E.64 desc[UR8][R24.64], R22 ;  /* 0x0000001618007986 */ /* 0x0001e8000c101b08 */
.L_x_31:
[----:B------:R-:W-:Y:S05]  /*2010*/  BSYNC.RECONVERGENT B0 ;  /* 0x0000000000007941 */ /* 0x000fea0003800200 */
.L_x_30:
[----:B------:R-:W-:Y:S01]  /*2020*/  BAR.SYNC.DEFER_BLOCKING 0x0 ;  /* 0x0000000000007b1d */ /* 0x000fe20000010000 */
[----:B------:R-:W-:-:S13]  /*2030*/  ISETP.GT.U32.AND P0, PT, R3, 0x3, PT ;  /* 0x000000030300780c */ /* 0x000fda0003f04070 */
[----:B------:R-:W-:Y:S05]  /*2040*/  @P0 BRA `(.L_x_38) ;  /* 0xfffffff800780947 */ /* 0x000fea000383ffff */
.L_x_29:
[----:B------:R-:W-:Y:S01]  /*2050*/  ISETP.NE.AND P1, PT, R9, RZ, PT ;  /* 0x000000ff0900720c */ /* 0x000fe20003f25270 */
[----:B------:R-:W-:Y:S01]  /*2060*/  BSSY.RECONVERGENT B0, `(.L_x_39) ;  /* 0x0000009000007945 */ /* 0x000fe20003800200 */
[----:B------:R-:W-:-:S04]  /*2070*/  ISETP.GE.AND P0, PT, R6, 0x1, PT ;  /* 0x000000010600780c */ /* 0x000fc80003f06270 */
[----:B------:R-:W-:-:S07]  /*2080*/  ISETP.NE.OR P0, PT, R34, RZ, !P0 ;  /* 0x000000ff2200720c */ /* 0x000fce0004705670 */
[----:B------:R-:W-:Y:S06]  /*2090*/  @P1 BRA `(.L_x_40) ;  /* 0x0000000000141947 */ /* 0x000fec0003800000 */
[----:B------:R-:W0:Y:S08]  /*20a0*/  LDC R0, c[0x0][0x3c4] ;  /* 0x0000f100ff007b82 */ /* 0x000e300000000800 */
[----:B------:R-:W1:Y:S01]  /*20b0*/  LDC.64 R14, c[0x0][0x3a8] ;  /* 0x0000ea00ff0e7b82 */ /* 0x000e620000000a00 */
[----:B0-----:R-:W-:-:S04]  /*20c0*/  IMAD R3, R0, UR7, RZ ;  /* 0x0000000700037c24 */ /* 0x001fc8000f8e02ff */
[----:B-1----:R-:W-:-:S06]  /*20d0*/  IMAD.WIDE R14, R3, 0x8, R14 ;  /* 0x00000008030e7825 */ /* 0x002fcc00078e020e */
[----:B------:R-:W5:Y:S02]  /*20e0*/  LDG.E.64 R14, desc[UR8][R14.64] ;  /* 0x000000080e0e7981 */ /* 0x000f64000c1e1b00 */
.L_x_40:
[----:B------:R-:W-:Y:S05]  /*20f0*/  BSYNC.RECONVERGENT B0 ;  /* 0x0000000000007941 */ /* 0x000fea0003800200 */
.L_x_39:
[----:B------:R-:W-:Y:S04]  /*2100*/  BSSY.RECONVERGENT B0, `(.L_x_41) ;  /* 0x0000038000007945 */ /* 0x000fe80003800200 */
[----:B------:R-:W-:Y:S05]  /*2110*/  @P0 BRA `(.L_x_42) ;  /* 0x0000000000d80947 */ /* 0x000fea0003800000 */
[----:B------:R-:W-:Y:S01]  /*2120*/  ISETP.GE.U32.AND P0, PT, R5, 0x3, PT ;  /* 0x000000030500780c */ /* 0x000fe20003f06070 */
[----:B------:R-:W-:Y:S01]  /*2130*/  BSSY.RECONVERGENT B1, `(.L_x_43) ;  /* 0x000001e000017945 */ /* 0x000fe20003800200 */
[----:B------:R-:W-:-:S11]  /*2140*/  IMAD.MOV.U32 R5, RZ, RZ, RZ ;  /* 0x000000ffff057224 */ /* 0x000fd600078e00ff */
[----:B------:R-:W-:Y:S05]  /*2150*/  @!P0 BRA `(.L_x_44) ;  /* 0x00000000006c8947 */ /* 0x000fea0003800000 */
[----:B------:R-:W-:Y:S01]  /*2160*/  BSSY.RECONVERGENT B2, `(.L_x_45) ;  /* 0x0000019000027945 */ /* 0x000fe20003800200 */
[----:B------:R-:W-:Y:S01]  /*2170*/  IMAD.MOV.U32 R3, RZ, RZ, RZ ;  /* 0x000000ffff037224 */ /* 0x000fe200078e00ff */
[----:B------:R-:W-:-:S07]  /*2180*/  IADD3 R0, PT, PT, R12, R9, RZ ;  /* 0x000000090c007210 */ /* 0x000fce0007ffe0ff */
.L_x_46:
[----:B0-23--:R-:W0:Y:S08]  /*2190*/  LDC.64 R22, c[0x0][0x3c0] ;  /* 0x0000f000ff167b82 */ /* 0x00de300000000a00 */
[----:B----4-:R-:W2:Y:S08]  /*21a0*/  LDC.64 R24, c[0x0][0x3a0] ;  /* 0x0000e800ff187b82 */ /* 0x010eb00000000a00 */
[----:B------:R-:W3:Y:S01]  /*21b0*/  LDC.64 R20, c[0x0][0x390] ;  /* 0x0000e400ff147b82 */ /* 0x000ee20000000a00 */
[----:B0-----:R-:W-:-:S04]  /*21c0*/  IMAD R22, R22, UR7, R3 ;  /* 0x0000000716167c24 */ /* 0x001fc8000f8e0203 */
[----:B------:R-:W-:-:S04]  /*21d0*/  IMAD R5, R22, R23, RZ ;  /* 0x0000001716057224 */ /* 0x000fc800078e02ff */
[----:B--2---:R-:W-:-:S05]  /*21e0*/  IMAD.WIDE R24, R5, 0x8, R24 ;  /* 0x0000000805187825 */ /* 0x004fca00078e0218 */
[----:B-1----:R-:W2:Y:S01]  /*21f0*/  LDG.E.64 R26, desc[UR8][R24.64] ;  /* 0x00000008181a7981 */ /* 0x002ea2000c1e1b00 */
[----:B------:R-:W-:Y:S02]  /*2200*/  IMAD.IADD R5, R0, 0x1, R3 ;  /* 0x0000000100057824 */ /* 0x000fe400078e0203 */
[----:B------:R-:W-:-:S04]  /*2210*/  IMAD.WIDE R28, R23, 0x8, R24 ;  /* 0x00000008171c7825 */ /* 0x000fc800078e0218 */
[----:B---3--:R-:W-:-:S05]  /*2220*/  IMAD.WIDE R20, R5, 0x8, R20 ;  /* 0x0000000805147825 */ /* 0x008fca00078e0214 */
[----:B--2---:R0:W-:Y:S04]  /*2230*/  STG.E.64 desc[UR8][R20.64], R26 ;  /* 0x0000001a14007986 */ /* 0x0041e8000c101b08 */
[----:B------:R-:W2:Y:S01]  /*2240*/  LDG.E.64 R30, desc[UR8][R28.64] ;  /* 0x000000081c1e7981 */ /* 0x000ea2000c1e1b00 */
[----:B------:R-:W-:-:S03]  /*2250*/  IMAD.WIDE R32, R23, 0x8, R28 ;  /* 0x0000000817207825 */ /* 0x000fc600078e021c */
[----:B--2---:R0:W-:Y:S04]  /*2260*/  STG.E.64 desc[UR8][R20.64+0x8], R30 ;  /* 0x0000081e14007986 */ /* 0x0041e8000c101b08 */
[----:B------:R-:W2:Y:S01]  /*2270*/  LDG.E.64 R36, desc[UR8][R32.64] ;  /* 0x0000000820247981 */ /* 0x000ea2000c1e1b00 */
[----:B------:R-:W-:-:S03]  /*2280*/  IMAD.WIDE R22, R23, 0x8, R32 ;  /* 0x0000000817167825 */ /* 0x000fc600078e0220 */
[----:B--2---:R0:W-:Y:S04]  /*2290*/  STG.E.64 desc[UR8][R20.64+0x10], R36 ;  /* 0x0000102414007986 */ /* 0x0041e8000c101b08 */
[----:B------:R-:W2:Y:S01]  /*22a0*/  LDG.E.64 R22, desc[UR8][R22.64] ;  /* 0x0000000816167981 */ /* 0x000ea2000c1e1b00 */
[----:B------:R-:W-:-:S05]  /*22b0*/  VIADD R3, R3, 0x4 ;  /* 0x0000000403037836 */ /* 0x000fca0000000000 */
[----:B------:R-:W-:Y:S01]  /*22c0*/  ISETP.NE.AND P0, PT, R3, R2, PT ;  /* 0x000000020300720c */ /* 0x000fe20003f05270 */
[----:B--2---:R0:W-:-:S12]  /*22d0*/  STG.E.64 desc[UR8][R20.64+0x18], R22 ;  /* 0x0000181614007986 */ /* 0x0041d8000c101b08 */
[----:B------:R-:W-:Y:S05]  /*22e0*/  @P0 BRA `(.L_x_46) ;  /* 0xfffffffc00a80947 */ /* 0x000fea000383ffff */
[----:B------:R-:W-:Y:S05]  /*22f0*/  BSYNC.RECONVERGENT B2 ;  /* 0x0000000000027941 */ /* 0x000fea0003800200 */
.L_x_45:
[----:B------:R-:W-:-:S07]  /*2300*/  IMAD.MOV.U32 R5, RZ, RZ, R2 ;  /* 0x000000ffff057224 */ /* 0x000fce00078e0002 */
.L_x_44:
[----:B------:R-:W-:Y:S05]  /*2310*/  BSYNC.RECONVERGENT B1 ;  /* 0x0000000000017941 */ /* 0x000fea0003800200 */
.L_x_43:
[----:B------:R-:W-:-:S13]  /*2320*/  ISETP.NE.AND P0, PT, R4, RZ, PT ;  /* 0x000000ff0400720c */ /* 0x000fda0003f05270 */
[----:B------:R-:W-:Y:S05]  /*2330*/  @!P0 BRA `(.L_x_42) ;  /* 0x0000000000508947 */ /* 0x000fea0003800000 */
[----:B------:R-:W1:Y:S08]  /*2340*/  LDC.64 R2, c[0x0][0x3c0] ;  /* 0x0000f000ff027b82 */ /* 0x000e700000000a00 */
[----:B0-23--:R-:W0:Y:S08]  /*2350*/  LDC.64 R22, c[0x0][0x3a0] ;  /* 0x0000e800ff167b82 */ /* 0x00de300000000a00 */
[----:B----4-:R-:W2:Y:S01]  /*2360*/  LDC.64 R24, c[0x0][0x390] ;  /* 0x0000e400ff187b82 */ /* 0x010ea20000000a00 */
[----:B-1----:R-:W-:-:S04]  /*2370*/  IMAD R2, R2, UR7, R5 ;  /* 0x0000000702027c24 */ /* 0x002fc8000f8e0205 */
[----:B------:R-:W-:-:S04]  /*2380*/  IMAD R21, R2, R3, RZ ;  /* 0x0000000302157224 */ /* 0x000fc800078e02ff */
[----:B0-----:R-:W-:-:S05]  /*2390*/  IMAD.WIDE R22, R21, 0x8, R22 ;  /* 0x0000000815167825 */ /* 0x001fca00078e0216 */
[----:B------:R-:W3:Y:S01]  /*23a0*/  LDG.E.64 R20, desc[UR8][R22.64] ;  /* 0x0000000816147981 */ /* 0x000ee2000c1e1b00 */
[----:B------:R-:W-:Y:S02]  /*23b0*/  IADD3 R5, PT, PT, R5, R9, R12 ;  /* 0x0000000905057210 */ /* 0x000fe40007ffe00c */
[----:B------:R-:W-:-:S03]  /*23c0*/  ISETP.NE.AND P0, PT, R4, 0x1, PT ;  /* 0x000000010400780c */ /* 0x000fc60003f05270 */
[----:B--2---:R-:W-:-:S05]  /*23d0*/  IMAD.WIDE R24, R5, 0x8, R24 ;  /* 0x0000000805187825 */ /* 0x004fca00078e0218 */
[----:B---3--:R0:W-:Y:S05]  /*23e0*/  STG.E.64 desc[UR8][R24.64], R20 ;  /* 0x0000001418007986 */ /* 0x0081ea000c101b08 */
[----:B------:R-:W-:Y:S05]  /*23f0*/  @!P0 BRA `(.L_x_42) ;  /* 0x0000000000208947 */ /* 0x000fea0003800000 */
[----:B------:R-:W-:-:S05]  /*2400*/  IMAD.WIDE R22, R3, 0x8, R22 ;  /* 0x0000000803167825 */ /* 0x000fca00078e0216 */
[----:B0-----:R-:W2:Y:S01]  /*2410*/  LDG.E.64 R20, desc[UR8][R22.64] ;  /* 0x0000000816147981 */ /* 0x001ea2000c1e1b00 */
[----:B------:R-:W-:-:S03]  /*2420*/  ISETP.NE.AND P0, PT, R4, 0x2, PT ;  /* 0x000000020400780c */ /* 0x000fc60003f05270 */
[----:B--2---:R0:W-:Y:S10]  /*2430*/  STG.E.64 desc[UR8][R24.64+0x8], R20 ;  /* 0x0000081418007986 */ /* 0x0041f4000c101b08 */
[----:B------:R-:W-:Y:S05]  /*2440*/  @!P0 BRA `(.L_x_42) ;  /* 0x00000000000c8947 */ /* 0x000fea0003800000 */
[----:B------:R-:W-:-:S06]  /*2450*/  IMAD.WIDE R2, R3, 0x8, R22 ;  /* 0x0000000803027825 */ /* 0x000fcc00078e0216 */
[----:B------:R-:W2:Y:S04]  /*2460*/  LDG.E.64 R2, desc[UR8][R2.64] ;  /* 0x0000000802027981 */ /* 0x000ea8000c1e1b00 */
[----:B--2---:R1:W-:Y:S02]  /*2470*/  STG.E.64 desc[UR8][R24.64+0x10], R2 ;  /* 0x0000100218007986 */ /* 0x0043e4000c101b08 */
.L_x_42:
[----:B------:R-:W-:Y:S05]  /*2480*/  BSYNC.RECONVERGENT B0 ;  /* 0x0000000000007941 */ /* 0x000fea0003800200 */
.L_x_41:
[----:B------:R-:W2:Y:S01]  /*2490*/  LDC R4, c[0x0][0x3bc] ;  /* 0x0000ef00ff047b82 */ /* 0x000ea20000000800 */
[----:B------:R-:W3:Y:S02]  /*24a0*/  LDCU UR4, c[0x0][0x3c0] ;  /* 0x00007800ff0477ac */ /* 0x000ee40008000800 */
[----:B---3--:R-:W-:Y:S01]  /*24b0*/  IADD3 R9, PT, PT, R9, UR4, RZ ;  /* 0x0000000409097c10 */ /* 0x008fe2000fffe0ff */
[----:B------:R-:W-:-:S04]  /*24c0*/  VIADD R8, R8, -UR4 ;  /* 0x8000000408087c36 */ /* 0x000fc80008000000 */
[----:B------:R-:W-:Y:S01]  /*24d0*/  BAR.SYNC.DEFER_BLOCKING 0x0 ;  /* 0x0000000000007b1d */ /* 0x000fe20000010000 */
[----:B--2---:R-:W-:-:S13]  /*24e0*/  ISETP.GE.AND P0, PT, R9, R4, PT ;  /* 0x000000040900720c */ /* 0x004fda0003f06270 */
[----:B------:R-:W-:Y:S05]  /*24f0*/  @!P0 BRA `(.L_x_47) ;  /* 0xffffffdc00548947 */ /* 0x000fea000383ffff */
.L_x_2:
[----:B-----5:R-:W-:Y:S01]  /*2500*/  DSETP.NEU.AND P0, PT, R14, RZ, PT ;  /* 0x000000ff0e00722a */ /* 0x020fe20003f0d000 */
[----:B------:R-:W-:Y:S05]  /*2510*/  WARPSYNC.ALL ;  /* 0x0000000000007948 */ /* 0x000fea0003800000 */
[----:B------:R-:W-:Y:S01]  /*2520*/  BAR.SYNC.DEFER_BLOCKING 0x0 ;  /* 0x0000000000007b1d */ /* 0x000fe20000010000 */
[----:B------:R-:W-:-:S04]  /*2530*/  ISETP.NE.OR P0, PT, R34, RZ, !P0 ;  /* 0x000000ff2200720c */ /* 0x000fc80004705670 */
[----:B------:R-:W-:Y:S01]  /*2540*/  ISETP.LT.OR P0, PT, R4, 0x1, P0 ;  /* 0x000000010400780c */ /* 0x000fe20000701670 */
[----:B------:R-:W-:-:S12]  /*2550*/  BSSY.RECONVERGENT B1, `(.L_x_48) ;  /* 0x00003a3000017945 */ /* 0x000fd80003800200 */
[----:B------:R-:W-:Y:S05]  /*2560*/  @P0 BRA `(.L_x_49) ;  /* 0x0000003800840947 */ /* 0x000fea0003800000 */
[C---:B------:R-:W-:Y:S01]  /*2570*/  ISETP.GE.U32.AND P0, PT, R4.reuse, 0x10, PT ;  /* 0x000000100400780c */ /* 0x040fe20003f06070 */
[C---:B------:R-:W-:Y:S01]  /*2580*/  IMAD R0, R4.reuse, UR7, RZ ;  /* 0x0000000704007c24 */ /* 0x040fe2000f8e02ff */
[----:B------:R-:W-:Y:S01]  /*2590*/  LOP3.LUT R6, R4, 0xf, RZ, 0xc0, !PT ;  /* 0x0000000f04067812 */ /* 0x000fe200078ec0ff */
[----:B------:R-:W-:-:S10]  /*25a0*/  IMAD.MOV.U32 R7, RZ, RZ, RZ ;  /* 0x000000ffff077224 */ /* 0x000fd400078e00ff */
[----:B------:R-:W-:Y:S05]  /*25b0*/  @!P0 BRA `(.L_x_50) ;  /* 0x0000001800348947 */ /* 0x000fea0003800000 */
[----:B01----:R-:W0:Y:S01]  /*25c0*/  LDC.64 R2, c[0x0][0x390] ;  /* 0x0000e400ff027b82 */ /* 0x003e220000000a00 */
[----:B------:R-:W-:Y:S01]  /*25d0*/  LOP3.LUT R7, R4, 0x7ffffff0, RZ, 0xc0, !PT ;  /* 0x7ffffff004077812 */ /* 0x000fe200078ec0ff */
[----:B0-----:R-:W-:-:S03]  /*25e0*/  IMAD.WIDE.U32 R2, R0, 0x8, R2 ;  /* 0x0000000800027825 */ /* 0x001fc600078e0002 */
[----:B------:R-:W-:Y:S01]  /*25f0*/  IADD3 R8, P0, PT, R2, 0x40, RZ ;  /* 0x0000004002087810 */ /* 0x000fe20007f1e0ff */
[----:B------:R-:W-:-:S03]  /*2600*/  IMAD.MOV R2, RZ, RZ, -R7 ;  /* 0x000000ffff027224 */ /* 0x000fc600078e0a07 */
[----:B------:R-:W-:-:S09]  /*2610*/  IADD3.X R9, PT, PT, RZ, R3, RZ, P0, !PT ;  /* 0x00000003ff097210 */ /* 0x000fd200007fe4ff */
.L_x_83:
[----:B--2---:R-:W-:Y:S02]  /*2620*/  IMAD.MOV.U32 R4, RZ, RZ, R8 ;  /* 0x000000ffff047224 */ /* 0x004fe400078e0008 */
[----:B------:R-:W-:-:S05]  /*2630*/  IMAD.MOV.U32 R5, RZ, RZ, R9 ;  /* 0x000000ffff057224 */ /* 0x000fca00078e0009 */
[----:B------:R-:W2:Y:S01]  /*2640*/  LDG.E.64 R20, desc[UR8][R4.64+-0x40] ;  /* 0xffffc00804147981 */ /* 0x000ea2000c1e1b00 */
[----:B------:R-:W0:Y:S01]  /*2650*/  MUFU.RCP64H R9, R15 ;  /* 0x0000000f00097308 */ /* 0x000e220000001800 */
[----:B------:R-:W-:Y:S01]  /*2660*/  IMAD.MOV.U32 R8, RZ, RZ, 0x1 ;  /* 0x00000001ff087424 */ /* 0x000fe200078e00ff */
[----:B------:R-:W-:Y:S01]  /*2670*/  IADD3 R2, PT, PT, R2, 0x10, RZ ;  /* 0x0000001002027810 */ /* 0x000fe20007ffe0ff */
[----:B------:R-:W-:Y:S03]  /*2680*/  BSSY.RECONVERGENT B2, `(.L_x_51) ;  /* 0x0000014000027945 */ /* 0x000fe60003800200 */
[----:B------:R-:W-:Y:S01]  /*2690*/  ISETP.NE.AND P1, PT, R2, RZ, PT ;  /* 0x000000ff0200720c */ /* 0x000fe20003f25270 */
[----:B0-----:R-:W-:-:S08]  /*26a0*/  DFMA R10, R8, -R14, 1 ;  /* 0x3ff00000080a742b */ /* 0x001fd0000000080e */
[----:B------:R-:W-:-:S08]  /*26b0*/  DFMA R10, R10, R10, R10 ;  /* 0x0000000a0a0a722b */ /* 0x000fd0000000000a */
[----:B------:R-:W-:-:S08]  /*26c0*/  DFMA R10, R8, R10, R8 ;  /* 0x0000000a080a722b */ /* 0x000fd00000000008 */
[----:B------:R-:W-:-:S08]  /*26d0*/  DFMA R8, R10, -R14, 1 ;  /* 0x3ff000000a08742b */ /* 0x000fd0000000080e */
[----:B------:R-:W-:-:S08]  /*26e0*/  DFMA R8, R10, R8, R10 ;  /* 0x000000080a08722b */ /* 0x000fd0000000000a */
[----:B--2---:R-:W-:Y:S01]  /*26f0*/  DMUL R10, R20, R8 ;  /* 0x00000008140a7228 */ /* 0x004fe20000000000 */
[----:B------:R-:W-:-:S07]  /*2700*/  FSETP.GEU.AND P2, PT, |R21|, 6.5827683646048100446e-37, PT ;  /* 0x036000001500780b */ /* 0x000fce0003f4e200 */
[----:B------:R-:W-:-:S08]  /*2710*/  DFMA R12, R10, -R14, R20 ;  /* 0x8000000e0a0c722b */ /* 0x000fd00000000014 */
[----:B------:R-:W-:-:S10]  /*2720*/  DFMA R8, R8, R12, R10 ;  /* 0x0000000c0808722b */ /* 0x000fd4000000000a */
[----:B------:R-:W-:-:S05]  /*2730*/  FFMA R3, RZ, R15, R9 ;  /* 0x0000000fff037223 */ /* 0x000fca0000000009 */
[----:B------:R-:W-:-:S13]  /*2740*/  FSETP.GT.AND P0, PT, |R3|, 1.469367938527859385e-39, PT ;  /* 0x001000000300780b */ /* 0x000fda0003f04200 */
[----:B------:R-:W-:Y:S05]  /*2750*/  @P0 BRA P2, `(.L_x_52) ;  /* 0x0000000000180947 */ /* 0x000fea0001000000 */
[----:B----4-:R-:W-:Y:S01]  /*2760*/  IMAD.MOV.U32 R24, RZ, RZ, R14 ;  /* 0x000000ffff187224 */ /* 0x010fe200078e000e */
[----:B------:R-:W-:Y:S01]  /*2770*/  MOV R36, 0x27a0 ;  /* 0x000027a000247802 */ /* 0x000fe20000000f00 */
[----:B------:R-:W-:-:S07]  /*2780*/  IMAD.MOV.U32 R25, RZ, RZ, R15 ;  /* 0x000000ffff197224 */ /* 0x000fce00078e000f */
[----:B------:R-:W-:Y:S05]  /*2790*/  CALL.REL.NOINC `($__internal_0_$__cuda_sm20_div_rn_f64_full) ;  /* 0x0000003800047944 */ /* 0x000fea0003c00000 */
[----:B------:R-:W-:Y:S01]  /*27a0*/  IMAD.MOV.U32 R8, RZ, RZ, R22 ;  /* 0x000000ffff087224 */ /* 0x000fe200078e0016 */
[----:B------:R-:W-:-:S07]  /*27b0*/  MOV R9, R23 ;  /* 0x0000001700097202 */ /* 0x000fce0000000f00 */
.L_x_52:
[----:B------:R-:W-:Y:S05]  /*27c0*/  BSYNC.RECONVERGENT B2 ;  /* 0x0000000000027941 */ /* 0x000fea0003800200 */
.L_x_51:
[----:B------:R-:W2:Y:S01]  /*27d0*/  LDG.E.64 R20, desc[UR8][R4.64+-0x38] ;  /* 0xffffc80804147981 */ /* 0x000ea2000c1e1b00 */
[----:B------:R-:W0:Y:S01]  /*27e0*/  MUFU.RCP64H R11, R15 ;  /* 0x0000000f000b7308 */ /* 0x000e220000001800 */
[----:B------:R-:W-:Y:S01]  /*27f0*/  IMAD.MOV.U32 R10, RZ, RZ, 0x1 ;  /* 0x00000001ff0a7424 */ /* 0x000fe200078e00ff */
[----:B------:R-:W-:Y:S01]  /*2800*/  BSSY.RECONVERGENT B2, `(.L_x_53) ;  /* 0x0000014000027945 */ /* 0x000fe20003800200 */
[----:B------:R1:W-:Y:S04]  /*2810*/  STG.E.64 desc[UR8][R4.64+-0x40], R8 ;  /* 0xffffc00804007986 */ /* 0x0003e8000c101b08 */
        /* <DEDUP_REMOVED lines=11> */
[----:B-1----:R-:W-:Y:S05]  /*28d0*/  @P0 BRA P2, `(.L_x_54) ;  /* 0x0000000000180947 */ /* 0x002fea0001000000 */
[----:B----4-:R-:W-:Y:S01]  /*28e0*/  IMAD.MOV.U32 R24, RZ, RZ, R14 ;  /* 0x000000ffff187224 */ /* 0x010fe200078e000e */
[----:B------:R-:W-:Y:S01]  /*28f0*/  MOV R36, 0x2920 ;  /* 0x0000292000247802 */ /* 0x000fe20000000f00 */
[----:B------:R-:W-:-:S07]  /*2900*/  IMAD.MOV.U32 R25, RZ, RZ, R15 ;  /* 0x000000ffff197224 */ /* 0x000fce00078e000f */
[----:B------:R-:W-:Y:S05]  /*2910*/  CALL.REL.NOINC `($__internal_0_$__cuda_sm20_div_rn_f64_full) ;  /* 0x0000003400a47944 */ /* 0x000fea0003c00000 */
[----:B------:R-:W-:Y:S01]  /*2920*/  MOV R10, R22 ;  /* 0x00000016000a7202 */ /* 0x000fe20000000f00 */
[----:B------:R-:W-:-:S07]  /*2930*/  IMAD.MOV.U32 R11, RZ, RZ, R23 ;  /* 0x000000ffff0b7224 */ /* 0x000fce00078e0017 */
.L_x_54:
[----:B------:R-:W-:Y:S05]  /*2940*/  BSYNC.RECONVERGENT B2 ;  /* 0x0000000000027941 */ /* 0x000fea0003800200 */
.L_x_53:
        /* <DEDUP_REMOVED lines=18> */
[----:B------:R-:W-:Y:S02]  /*2a70*/  MOV R25, R15 ;  /* 0x0000000f00197202 */ /* 0x000fe40000000f00 */
[----:B------:R-:W-:-:S07]  /*2a80*/  MOV R36, 0x2aa0 ;  /* 0x00002aa000247802 */ /* 0x000fce0000000f00 */
[----:B------:R-:W-:Y:S05]  /*2a90*/  CALL.REL.NOINC `($__internal_0_$__cuda_sm20_div_rn_f64_full) ;  /* 0x0000003400447944 */ /* 0x000fea0003c00000 */
[----:B------:R-:W-:Y:S02]  /*2aa0*/  IMAD.MOV.U32 R8, RZ, RZ, R22 ;  /* 0x000000ffff087224 */ /* 0x000fe400078e0016 */
[----:B------:R-:W-:-:S07]  /*2ab0*/  IMAD.MOV.U32 R9, RZ, RZ, R23 ;  /* 0x000000ffff097224 */ /* 0x000fce00078e0017 */
.L_x_56:
[----:B------:R-:W-:Y:S05]  /*2ac0*/  BSYNC.RECONVERGENT B2 ;  /* 0x0000000000027941 */ /* 0x000fea0003800200 */
.L_x_55:
        /* <DEDUP_REMOVED lines=17> */
[----:B----4-:R-:W-:Y:S01]  /*2be0*/  MOV R24, R14 ;  /* 0x0000000e00187202 */ /* 0x010fe20000000f00 */
[----:B------:R-:W-:Y:S01]  /*2bf0*/  IMAD.MOV.U32 R25, RZ, RZ, R15 ;  /* 0x000000ffff197224 */ /* 0x000fe200078e000f */
[----:B------:R-:W-:-:S07]  /*2c00*/  MOV R36, 0x2c20 ;  /* 0x00002c2000247802 */ /* 0x000fce0000000f00 */
[----:B------:R-:W-:Y:S05]  /*2c10*/  CALL.REL.NOINC `($__internal_0_$__cuda_sm20_div_rn_f64_full) ;  /* 0x0000003000e47944 */ /* 0x000fea0003c00000 */
[----:B------:R-:W-:Y:S02]  /*2c20*/  IMAD.MOV.U32 R10, RZ, RZ, R22 ;  /* 0x000000ffff0a7224 */ /* 0x000fe400078e0016 */
[----:B------:R-:W-:-:S07]  /*2c30*/  IMAD.MOV.U32 R11, RZ, RZ, R23 ;  /* 0x000000ffff0b7224 */ /* 0x000fce00078e0017 */
.L_x_58:
[----:B------:R-:W-:Y:S05]  /*2c40*/  BSYNC.RECONVERGENT B2 ;  /* 0x0000000000027941 */ /* 0x000fea0003800200 */
.L_x_57:
[----:B------:R-:W2:Y:S01]  /*2c50*/  LDG.E.64 R20, desc[UR8][R4.64+-0x20] ;  /* 0xffffe00804147981 */ /* 0x000ea2000c1e1b00 */
[----:B------:R-:W0:Y:S01]  /*2c60*/  MUFU.RCP64H R9, R15 ;  /* 0x0000000f00097308 */ /* 0x000e220000001800 */
[----:B------:R-:W-:Y:S01]  /*2c70*/  MOV R8, 0x1 ;  /* 0x0000000100087802 */ /* 0x000fe20000000f00 */
        /* <DEDUP_REMOVED lines=18> */
[----:B------:R-:W-:Y:S01]  /*2da0*/  IMAD.MOV.U32 R8, RZ, RZ, R22 ;  /* 0x000000ffff087224 */ /* 0x000fe200078e0016 */
[----:B------:R-:W-:-:S07]  /*2db0*/  MOV R9, R23 ;  /* 0x0000001700097202 */ /* 0x000fce0000000f00 */
.L_x_60:
[----:B------:R-:W-:Y:S05]  /*2dc0*/  BSYNC.RECONVERGENT B2 ;  /* 0x0000000000027941 */ /* 0x000fea0003800200 */
.L_x_59:
        /* <DEDUP_REMOVED lines=23> */
.L_x_62:
[----:B------:R-:W-:Y:S05]  /*2f40*/  BSYNC.RECONVERGENT B2 ;  /* 0x0000000000027941 */ /* 0x000fea0003800200 */
.L_x_61:
        /* <DEDUP_REMOVED lines=23> */
.L_x_64:
[----:B------:R-:W-:Y:S05]  /*30c0*/  BSYNC.RECONVERGENT B2 ;  /* 0x0000000000027941 */ /* 0x000fea0003800200 */
.L_x_63:
        /* <DEDUP_REMOVED lines=23> */
.L_x_66:
[----:B------:R-:W-:Y:S05]  /*3240*/  BSYNC.RECONVERGENT B2 ;  /* 0x0000000000027941 */ /* 0x000fea0003800200 */
.L_x_65:
        /* <DEDUP_REMOVED lines=23> */
.L_x_68:
[----:B------:R-:W-:Y:S05]  /*33c0*/  BSYNC.RECONVERGENT B2 ;  /* 0x0000000000027941 */ /* 0x000fea0003800200 */
.L_x_67:
        /* <DEDUP_REMOVED lines=23> */
.L_x_70:
[----:B------:R-:W-:Y:S05]  /*3540*/  BSYNC.RECONVERGENT B2 ;  /* 0x0000000000027941 */ /* 0x000fea0003800200 */
.L_x_69:
        /* <DEDUP_REMOVED lines=23> */
.L_x_72:
[----:B------:R-:W-:Y:S05]  /*36c0*/  BSYNC.RECONVERGENT B2 ;  /* 0x0000000000027941 */ /* 0x000fea0003800200 */
.L_x_71:
        /* <DEDUP_REMOVED lines=23> */
.L_x_74:
[----:B------:R-:W-:Y:S05]  /*3840*/  BSYNC.RECONVERGENT B2 ;  /* 0x0000000000027941 */ /* 0x000fea0003800200 */
.L_x_73:
        /* <DEDUP_REMOVED lines=23> */
.L_x_76:
[----:B------:R-:W-:Y:S05]  /*39c0*/  BSYNC.RECONVERGENT B2 ;  /* 0x0000000000027941 */ /* 0x000fea0003800200 */
.L_x_75:
        /* <DEDUP_REMOVED lines=23> */
.L_x_78:
[----:B------:R-:W-:Y:S05]  /*3b40*/  BSYNC.RECONVERGENT B2 ;  /* 0x0000000000027941 */ /* 0x000fea0003800200 */
.L_x_77:
        /* <DEDUP_REMOVED lines=23> */
.L_x_80:
[----:B------:R-:W-:Y:S05]  /*3cc0*/  BSYNC.RECONVERGENT B2 ;  /* 0x0000000000027941 */ /* 0x000fea0003800200 */
.L_x_79:
        /* <DEDUP_REMOVED lines=21> */
[----:B------:R-:W-:Y:S01]  /*3e20*/  IMAD.MOV.U32 R10, RZ, RZ, R22 ;  /* 0x000000ffff0a7224 */ /* 0x000fe200078e0016 */
[----:B------:R-:W-:-:S07]  /*3e30*/  MOV R11, R23 ;  /* 0x00000017000b7202 */ /* 0x000fce0000000f00 */
.L_x_82:
[----:B------:R-:W-:Y:S05]  /*3e40*/  BSYNC.RECONVERGENT B2 ;  /* 0x0000000000027941 */ /* 0x000fea0003800200 */
.L_x_81:
[----:B------:R2:W-:Y:S01]  /*3e50*/  STG.E.64 desc[UR8][R4.64+0x38], R10 ;  /* 0x0000380a04007986 */ /* 0x0005e2000c101b08 */
[----:B------:R-:W-:-:S05]  /*3e60*/  IADD3 R8, P0, PT, R4, 0x80, RZ ;  /* 0x0000008004087810 */ /* 0x000fca0007f1e0ff */
[----:B------:R-:W-:Y:S01]  /*3e70*/  IMAD.X R9, RZ, RZ, R5, P0 ;  /* 0x000000ffff097224 */ /* 0x000fe200000e0605 */
[----:B------:R-:W-:Y:S07]  /*3e80*/  @P1 BRA `(.L_x_83) ;  /* 0xffffffe400e41947 */ /* 0x000fee000383ffff */
.L_x_50:
[----:B------:R-:W-:-:S13]  /*3e90*/  ISETP.NE.AND P0, PT, R6, RZ, PT ;  /* 0x000000ff0600720c */ /* 0x000fda0003f05270 */
[----:B------:R-:W-:Y:S05]  /*3ea0*/  @!P0 BRA `(.L_x_84) ;  /* 0x00000014007c8947 */ /* 0x000fea0003800000 */
[----:B------:R-:W3:Y:S01]  /*3eb0*/  LDC R8, c[0x0][0x3bc] ;  /* 0x0000ef00ff087b82 */ /* 0x000ee20000000800 */
[----:B------:R-:W-:Y:S02]  /*3ec0*/  ISETP.GE.U32.AND P0, PT, R6, 0x8, PT ;  /* 0x000000080600780c */ /* 0x000fe40003f06070 */
[----:B---3--:R-:W-:-:S11]  /*3ed0*/  LOP3.LUT R8, R8, 0x7, RZ, 0xc0, !PT ;  /* 0x0000000708087812 */ /* 0x008fd600078ec0ff */
[----:B------:R-:W-:Y:S05]  /*3ee0*/  @!P0 BRA `(.L_x_85) ;  /* 0x0000000c00248947 */ /* 0x000fea0003800000 */
[----:B01----:R-:W0:Y:S01]  /*3ef0*/  LDC.64 R2, c[0x0][0x390] ;  /* 0x0000e400ff027b82 */ /* 0x003e220000000a00 */
[----:B--2---:R-:W-:-:S04]  /*3f00*/  IMAD.IADD R5, R0, 0x1, R7 ;  /* 0x0000000100057824 */ /* 0x004fc800078e0207 */
[----:B0-----:R-:W-:-:S05]  /*3f10*/  IMAD.WIDE.U32 R2, R5, 0x8, R2 ;  /* 0x0000000805027825 */ /* 0x001fca00078e0002 */
[----:B------:R-:W2:Y:S01]  /*3f20*/  LDG.E.64 R20, desc[UR8][R2.64] ;  /* 0x0000000802147981 */ /* 0x000ea2000c1e1b00 */
[----:B------:R-:W0:Y:S01]  /*3f30*/  MUFU.RCP64H R5, R15 ;  /* 0x0000000f00057308 */ /* 0x000e220000001800 */
[----:B------:R-:W-:Y:S01]  /*3f40*/  HFMA2 R4, -RZ, RZ, 0, 5.9604644775390625e-08 ;  /* 0x00000001ff047431 */ /* 0x000fe200000001ff */
[----:B------:R-:W-:Y:S05]  /*3f50*/  BSSY.RECONVERGENT B2, `(.L_x_86) ;  /* 0x0000013000027945 */ /* 0x000fea0003800200 */
        /* <DEDUP_REMOVED lines=16> */
[----:B------:R-:W-:Y:S01]  /*4060*/  MOV R10, R22 ;  /* 0x00000016000a7202 */ /* 0x000fe20000000f00 */
[----:B------:R-:W-:-:S07]  /*4070*/  IMAD.MOV.U32 R11, RZ, RZ, R23 ;  /* 0x000000ffff0b7224 */ /* 0x000fce00078e0017 */
.L_x_87:
[----:B------:R-:W-:Y:S05]  /*4080*/  BSYNC.RECONVERGENT B2 ;  /* 0x0000000000027941 */ /* 0x000fea0003800200 */
.L_x_86:
[----:B------:R-:W0:Y:S01]  /*4090*/  LDC.64 R16, c[0x0][0x390] ;  /* 0x0000e400ff107b82 */ /* 0x000e220000000a00 */
[----:B------:R-:W-:Y:S01]  /*40a0*/  IADD3 R5, P0, PT, R0, R7, RZ ;  /* 0x0000000700057210 */ /* 0x000fe20007f1e0ff */
[----:B------:R1:W-:Y:S04]  /*40b0*/  STG.E.64 desc[UR8][R2.64], R10 ;  /* 0x0000000a02007986 */ /* 0x0003e8000c101b08 */
[----:B------:R-:W-:Y:S01]  /*40c0*/  IMAD.X R12, RZ, RZ, RZ, P0 ;  /* 0x000000ffff0c7224 */ /* 0x000fe200000e06ff */
[----:B0-----:R-:W-:-:S04]  /*40d0*/  LEA R4, P0, R5, R16, 0x3 ;  /* 0x0000001005047211 */ /* 0x001fc800078018ff */
[----:B------:R-:W-:-:S05]  /*40e0*/  LEA.HI.X R5, R5, R17, R12, 0x3, P0 ;  /* 0x0000001105057211 */ /* 0x000fca00000f1c0c */
        /* <DEDUP_REMOVED lines=12> */
[----:B-1----:R-:W-:-:S10]  /*41b0*/  DFMA R2, R18, R16, R12 ;  /* 0x000000101202722b */ /* 0x002fd4000000000c */
        /* <DEDUP_REMOVED lines=9> */
.L_x_89:
[----:B------:R-:W-:Y:S05]  /*4250*/  BSYNC.RECONVERGENT B2 ;  /* 0x0000000000027941 */ /* 0x000fea0003800200 */
.L_x_88:
        /* <DEDUP_REMOVED lines=23> */
.L_x_91:
[----:B------:R-:W-:Y:S05]  /*43d0*/  BSYNC.RECONVERGENT B2 ;  /* 0x0000000000027941 */ /* 0x000fea0003800200 */
.L_x_90:
        /* <DEDUP_REMOVED lines=23> */
.L_x_93:
[----:B------:R-:W-:Y:S05]  /*4550*/  BSYNC.RECONVERGENT B2 ;  /* 0x0000000000027941 */ /* 0x000fea0003800200 */
.L_x_92:
        /* <DEDUP_REMOVED lines=23> */
.L_x_95:
[----:B------:R-:W-:Y:S05]  /*46d0*/  BSYNC.RECONVERGENT B2 ;  /* 0x0000000000027941 */ /* 0x000fea0003800200 */
.L_x_94:
        /* <DEDUP_REMOVED lines=23> */
.L_x_97:
[----:B------:R-:W-:Y:S05]  /*4850*/  BSYNC.RECONVERGENT B2 ;  /* 0x0000000000027941 */ /* 0x000fea0003800200 */
.L_x_96:
        /* <DEDUP_REMOVED lines=23> */
.L_x_99:
[----:B------:R-:W-:Y:S05]  /*49d0*/  BSYNC.RECONVERGENT B2 ;  /* 0x0000000000027941 */ /* 0x000fea0003800200 */
.L_x_98:
        /* <DEDUP_REMOVED lines=23> */
.L_x_101:
[----:B------:R-:W-:Y:S05]  /*4b50*/  BSYNC.RECONVERGENT B2 ;  /* 0x0000000000027941 */ /* 0x000fea0003800200 */
.L_x_100:
[----:B------:R3:W-:Y:S01]  /*4b60*/  STG.E.64 desc[UR8][R4.64+0x38], R2 ;  /* 0x0000380204007986 */ /* 0x0007e2000c101b08 */
[----:B------:R-:W-:-:S07]  /*4b70*/  VIADD R7, R7, 0x8 ;  /* 0x0000000807077836 */ /* 0x000fce0000000000 */
.L_x_85:
[----:B------:R-:W-:-:S13]  /*4b80*/  ISETP.NE.AND P0, PT, R8, RZ, PT ;  /* 0x000000ff0800720c */ /* 0x000fda0003f05270 */
[----:B------:R-:W-:Y:S05]  /*4b90*/  @!P0 BRA `(.L_x_84) ;  /* 0x0000000800408947 */ /* 0x000fea0003800000 */
[----:B01-3--:R-:W0:Y:S01]  /*4ba0*/  LDC R2, c[0x0][0x3bc] ;  /* 0x0000ef00ff027b82 */ /* 0x00be220000000800 */
[----:B------:R-:W-:Y:S02]  /*4bb0*/  ISETP.GE.U32.AND P0, PT, R8, 0x4, PT ;  /* 0x000000040800780c */ /* 0x000fe40003f06070 */
[----:B0-----:R-:W-:-:S11]  /*4bc0*/  LOP3.LUT R8, R2, 0x3, RZ, 0xc0, !PT ;  /* 0x0000000302087812 */ /* 0x001fd600078ec0ff */
[----:B------:R-:W-:Y:S05]  /*4bd0*/  @!P0 BRA `(.L_x_102) ;  /* 0x0000000400a48947 */ /* 0x000fea0003800000 */
[----:B------:R-:W0:Y:S01]  /*4be0*/  LDC.64 R2, c[0x0][0x390] ;  /* 0x0000e400ff027b82 */ /* 0x000e220000000a00 */
[----:B--2---:R-:W-:-:S05]  /*4bf0*/  IADD3 R5, PT, PT, R0, R7, RZ ;  /* 0x0000000700057210 */ /* 0x004fca0007ffe0ff */
[----:B0-----:R-:W-:-:S05]  /*4c00*/  IMAD.WIDE.U32 R2, R5, 0x8, R2 ;  /* 0x0000000805027825 */ /* 0x001fca00078e0002 */
[----:B------:R-:W2:Y:S01]  /*4c10*/  LDG.E.64 R20, desc[UR8][R2.64] ;  /* 0x0000000802147981 */ /* 0x000ea2000c1e1b00 */
[----:B------:R-:W0:Y:S01]  /*4c20*/  MUFU.RCP64H R5, R15 ;  /* 0x0000000f00057308 */ /* 0x000e220000001800 */
[----:B------:R-:W-:Y:S01]  /*4c30*/  IMAD.MOV.U32 R4, RZ, RZ, 0x1 ;  /* 0x00000001ff047424 */ /* 0x000fe200078e00ff */
        /* <DEDUP_REMOVED lines=14> */
[----:B------:R-:W-:Y:S02]  /*4d20*/  MOV R25, R15 ;  /* 0x0000000f00197202 */ /* 0x000fe40000000f00 */
[----:B------:R-:W-:-:S07]  /*4d30*/  MOV R36, 0x4d50 ;  /* 0x00004d5000247802 */ /* 0x000fce0000000f00 */
[----:B------:R-:W-:Y:S05]  /*4d40*/  CALL.REL.NOINC `($__internal_0_$__cuda_sm20_div_rn_f64_full) ;  /* 0x0000001000987944 */ /* 0x000fea0003c00000 */
[----:B------:R-:W-:Y:S02]  /*4d50*/  IMAD.MOV.U32 R10, RZ, RZ, R22 ;  /* 0x000000ffff0a7224 */ /* 0x000fe400078e0016 */
[----:B------:R-:W-:-:S07]  /*4d60*/  IMAD.MOV.U32 R11, RZ, RZ, R23 ;  /* 0x000000ffff0b7224 */ /* 0x000fce00078e0017 */
.L_x_104:
[----:B------:R-:W-:Y:S05]  /*4d70*/  BSYNC.RECONVERGENT B2 ;  /* 0x0000000000027941 */ /* 0x000fea0003800200 */
.L_x_103:
[----:B------:R-:W0:Y:S01]  /*4d80*/  LDC.64 R16, c[0x0][0x390] ;  /* 0x0000e400ff107b82 */ /* 0x000e220000000a00 */
[----:B------:R-:W-:Y:S01]  /*4d90*/  IADD3 R5, P0, PT, R0, R7, RZ ;  /* 0x0000000700057210 */ /* 0x000fe20007f1e0ff */
[----:B------:R1:W-:Y:S03]  /*4da0*/  STG.E.64 desc[UR8][R2.64], R10 ;  /* 0x0000000a02007986 */ /* 0x0003e6000c101b08 */
[----:B------:R-:W-:Y:S02]  /*4db0*/  IADD3.X R12, PT, PT, RZ, RZ, RZ, P0, !PT ;  /* 0x000000ffff0c7210 */ /* 0x000fe400007fe4ff */
[----:B0-----:R-:W-:-:S04]  /*4dc0*/  LEA R4, P0, R5, R16, 0x3 ;  /* 0x0000001005047211 */ /* 0x001fc800078018ff */
[----:B------:R-:W-:-:S05]  /*4dd0*/  LEA.HI.X R5, R5, R17, R12, 0x3, P0 ;  /* 0x0000001105057211 */ /* 0x000fca00000f1c0c */
        /* <DEDUP_REMOVED lines=22> */
.L_x_106:
[----:B------:R-:W-:Y:S05]  /*4f40*/  BSYNC.RECONVERGENT B2 ;  /* 0x0000000000027941 */ /* 0x000fea0003800200 */
.L_x_105:
        /* <DEDUP_REMOVED lines=23> */
.L_x_108:
[----:B------:R-:W-:Y:S05]  /*50c0*/  BSYNC.RECONVERGENT B2 ;  /* 0x0000000000027941 */ /* 0x000fea0003800200 */
.L_x_107:
        /* <DEDUP_REMOVED lines=23> */
.L_x_110:
[----:B------:R-:W-:Y:S05]  /*5240*/  BSYNC.RECONVERGENT B2 ;  /* 0x0000000000027941 */ /* 0x000fea0003800200 */
.L_x_109:
[----:B------:R0:W-:Y:S01]  /*5250*/  STG.E.64 desc[UR8][R4.64+0x18], R2 ;  /* 0x0000180204007986 */ /* 0x0001e2000c101b08 */
[----:B------:R-:W-:-:S07]  /*5260*/  VIADD R7, R7, 0x4 ;  /* 0x0000000407077836 */ /* 0x000fce0000000000 */
.L_x_102:
[----:B------:R-:W-:-:S13]  /*5270*/  ISETP.NE.AND P0, PT, R8, RZ, PT ;  /* 0x000000ff0800720c */ /* 0x000fda0003f05270 */
[----:B------:R-:W-:Y:S05]  /*5280*/  @!P0 BRA `(.L_x_84) ;  /* 0x0000000000848947 */ /* 0x000fea0003800000 */
[----:B0-----:R-:W0:Y:S01]  /*5290*/  LDC.64 R2, c[0x0][0x390] ;  /* 0x0000e400ff027b82 */ /* 0x001e220000000a00 */
[----:B------:R-:W-:Y:S01]  /*52a0*/  IMAD.IADD R7, R0, 0x1, R7 ;  /* 0x0000000100077824 */ /* 0x000fe200078e0207 */
[----:B------:R-:W-:-:S03]  /*52b0*/  IADD3 R8, PT, PT, -R8, RZ, RZ ;  /* 0x000000ff08087210 */ /* 0x000fc60007ffe1ff */
[----:B0-----:R-:W-:-:S07]  /*52c0*/  IMAD.WIDE.U32 R2, R7, 0x8, R2 ;  /* 0x0000000807027825 */ /* 0x001fce00078e0002 */
.L_x_113:
[----:B------:R-:W3:Y:S01]  /*52d0*/  LDG.E.64 R20, desc[UR8][R2.64] ;  /* 0x0000000802147981 */ /* 0x000ee2000c1e1b00 */
[----:B--2---:R-:W0:Y:S01]  /*52e0*/  MUFU.RCP64H R5, R15 ;  /* 0x0000000f00057308 */ /* 0x004e220000001800 */
[----:B------:R-:W-:Y:S01]  /*52f0*/  IMAD.MOV.U32 R4, RZ, RZ, 0x1 ;  /* 0x00000001ff047424 */ /* 0x000fe200078e00ff */
[----:B------:R-:W-:Y:S01]  /*5300*/  BSSY.RECONVERGENT B2, `(.L_x_111) ;  /* 0x0000015000027945 */ /* 0x000fe20003800200 */
[----:B------:R-:W-:-:S05]  /*5310*/  VIADD R8, R8, 0x1 ;  /* 0x0000000108087836 */ /* 0x000fca0000000000 */
[----:B------:R-:W-:Y:S01]  /*5320*/  ISETP.NE.AND P1, PT, R8, RZ, PT ;  /* 0x000000ff0800720c */ /* 0x000fe20003f25270 */
[----:B0-----:R-:W-:-:S08]  /*5330*/  DFMA R10, R4, -R14, 1 ;  /* 0x3ff00000040a742b */ /* 0x001fd0000000080e */
[----:B------:R-:W-:-:S08]  /*5340*/  DFMA R10, R10, R10, R10 ;  /* 0x0000000a0a0a722b */ /* 0x000fd0000000000a */
[----:B------:R-:W-:-:S08]  /*5350*/  DFMA R10, R4, R10, R4 ;  /* 0x0000000a040a722b */ /* 0x000fd00000000004 */
[----:B------:R-:W-:-:S08]  /*5360*/  DFMA R4, R10, -R14, 1 ;  /* 0x3ff000000a04742b */ /* 0x000fd0000000080e */
[----:B------:R-:W-:-:S08]  /*5370*/  DFMA R12, R10, R4, R10 ;  /* 0x000000040a0c722b */ /* 0x000fd0000000000a */
[----:B---3--:R-:W-:Y:S01]  /*5380*/  DMUL R4, R12, R20 ;  /* 0x000000140c047228 */ /* 0x008fe20000000000 */
[----:B------:R-:W-:-:S07]  /*5390*/  FSETP.GEU.AND P2, PT, |R21|, 6.5827683646048100446e-37, PT ;  /* 0x036000001500780b */ /* 0x000fce0003f4e200 */
[----:B------:R-:W-:-:S08]  /*53a0*/  DFMA R10, R4, -R14, R20 ;  /* 0x8000000e040a722b */ /* 0x000fd00000000014 */
[----:B------:R-:W-:-:S10]  /*53b0*/  DFMA R4, R12, R10, R4 ;  /* 0x0000000a0c04722b */ /* 0x000fd40000000004 */
[----:B------:R-:W-:-:S05]  /*53c0*/  FFMA R7, RZ, R15, R5 ;  /* 0x0000000fff077223 */ /* 0x000fca0000000005 */
[----:B------:R-:W-:-:S13]  /*53d0*/  FSETP.GT.AND P0, PT, |R7|, 1.469367938527859385e-39, PT ;  /* 0x001000000700780b */ /* 0x000fda0003f04200 */
[----:B------:R-:W-:Y:S05]  /*53e0*/  @P0 BRA P2, `(.L_x_112) ;  /* 0x0000000000180947 */ /* 0x000fea0001000000 */
[----:B----4-:R-:W-:Y:S01]  /*53f0*/  MOV R24, R14 ;  /* 0x0000000e00187202 */ /* 0x010fe20000000f00 */
[----:B------:R-:W-:Y:S01]  /*5400*/  IMAD.MOV.U32 R25, RZ, RZ, R15 ;  /* 0x000000ffff197224 */ /* 0x000fe200078e000f */
[----:B------:R-:W-:-:S07]  /*5410*/  MOV R36, 0x5430 ;  /* 0x0000543000247802 */ /* 0x000fce0000000f00 */
[----:B------:R-:W-:Y:S05]  /*5420*/  CALL.REL.NOINC `($__internal_0_$__cuda_sm20_div_rn_f64_full) ;  /* 0x0000000800e07944 */ /* 0x000fea0003c00000 */
[----:B------:R-:W-:Y:S01]  /*5430*/  IMAD.MOV.U32 R4, RZ, RZ, R22 ;  /* 0x000000ffff047224 */ /* 0x000fe200078e0016 */
[----:B------:R-:W-:-:S07]  /*5440*/  MOV R5, R23 ;  /* 0x0000001700057202 */ /* 0x000fce0000000f00 */
.L_x_112:
[----:B------:R-:W-:Y:S05]  /*5450*/  BSYNC.RECONVERGENT B2 ;  /* 0x0000000000027941 */ /* 0x000fea0003800200 */
.L_x_111:
[----:B------:R0:W-:Y:S02]  /*5460*/  STG.E.64 desc[UR8][R2.64], R4 ;  /* 0x0000000402007986 */ /* 0x0001e4000c101b08 */
[----:B0-----:R-:W-:-:S05]  /*5470*/  IADD3 R2, P0, PT, R2, 0x8, RZ ;  /* 0x0000000802027810 */ /* 0x001fca0007f1e0ff */
[----:B------:R-:W-:Y:S01]  /*5480*/  IMAD.X R3, RZ, RZ, R3, P0 ;  /* 0x000000ffff037224 */ /* 0x000fe200000e0603 */
[----:B------:R-:W-:Y:S07]  /*5490*/  @P1 BRA `(.L_x_113) ;  /* 0xfffffffc008c1947 */ /* 0x000fee000383ffff */
.L_x_84:
[----:B------:R-:W5:Y:S01]  /*54a0*/  LDCU UR5, c[0x0][0x3bc] ;  /* 0x00007780ff0577ac */ /* 0x000f620008000800 */
[----:B------:R-:W-:Y:S01]  /*54b0*/  ISETP.NE.AND P2, PT, R6, RZ, PT ;  /* 0x000000ff0600720c */ /* 0x000fe20003f45270 */
[----:B------:R-:W-:Y:S01]  /*54c0*/  UMOV UR4, URZ ;  /* 0x000000ff00047c82 */ /* 0x000fe20008000000 */
[----:B-----5:R-:W-:-:S09]  /*54d0*/  UISETP.GE.U32.AND UP0, UPT, UR5, 0x10, UPT ;  /* 0x000000100500788c */ /* 0x020fd2000bf06070 */
[----:B------:R-:W-:Y:S05]  /*54e0*/  BRA.U !UP0, `(.L_x_114) ;  /* 0x0000000508187547 */ /* 0x000fea000b800000 */
[----:B------:R-:W5:Y:S01]  /*54f0*/  LDCU.64 UR10, c[0x0][0x388] ;  /* 0x00007100ff0a77ac */ /* 0x000f620008000a00 */
[----:B01-3--:R-:W-:Y:S02]  /*5500*/  HFMA2 R3, -RZ, RZ, 0, 0 ;  /* 0x00000000ff037431 */ /* 0x00bfe400000001ff */
[----:B------:R-:W-:Y:S01]  /*5510*/  IMAD.MOV.U32 R2, RZ, RZ, 0x40 ;  /* 0x00000040ff027424 */ /* 0x000fe200078e00ff */
[----:B------:R-:W0:Y:S01]  /*5520*/  LDCU.64 UR12, c[0x0][0x390] ;  /* 0x00007200ff0c77ac */ /* 0x000e220008000a00 */
[----:B------:R-:W-:Y:S02]  /*5530*/  ULOP3.LUT UR4, UR5, 0x7ffffff0, URZ, 0xc0, !UPT ;  /* 0x7ffffff005047892 */ /* 0x000fe4000f8ec0ff */
[----:B------:R-:W-:Y:S02]  /*5540*/  IMAD.WIDE.U32 R2, R0, 0x8, R2 ;  /* 0x0000000800027825 */ /* 0x000fe400078e0002 */
[----:B------:R-:W-:Y:S01]  /*5550*/  UIADD3 UR6, UPT, UPT, -UR4, URZ, URZ ;  /* 0x000000ff04067290 */ /* 0x000fe2000fffe1ff */
[----:B-----5:R-:W-:-:S02]  /*5560*/  IADD3 R9, P0, PT, R2, UR10, RZ ;  /* 0x0000000a02097c10 */ /* 0x020fc4000ff1e0ff */
[----:B0-----:R-:W-:Y:S02]  /*5570*/  IADD3 R7, P1, PT, R2, UR12, RZ ;  /* 0x0000000c02077c10 */ /* 0x001fe4000ff3e0ff */
[C---:B--2---:R-:W-:Y:S02]  /*5580*/  IADD3.X R10, PT, PT, R3.reuse, UR11, RZ, P0, !PT ;  /* 0x0000000b030a7c10 */ /* 0x044fe400087fe4ff */
[----:B------:R-:W-:-:S09]  /*5590*/  IADD3.X R8, PT, PT, R3, UR13, RZ, P1, !PT ;  /* 0x0000000d03087c10 */ /* 0x000fd20008ffe4ff */
.L_x_115:
[----:B---3--:R-:W-:Y:S02]  /*55a0*/  IMAD.MOV.U32 R2, RZ, RZ, R7 ;  /* 0x000000ffff027224 */ /* 0x008fe400078e0007 */
[----:B------:R-:W-:-:S05]  /*55b0*/  IMAD.MOV.U32 R3, RZ, RZ, R8 ;  /* 0x000000ffff037224 */ /* 0x000fca00078e0008 */
[----:B------:R-:W2:Y:S01]  /*55c0*/  LDG.E.64 R4, desc[UR8][R2.64+-0x40] ;  /* 0xffffc00802047981 */ /* 0x000ea2000c1e1b00 */
[----:B------:R-:W-:Y:S01]  /*55d0*/  MOV R16, R9 ;  /* 0x0000000900107202 */ /* 0x000fe20000000f00 */
[----:B------:R-:W-:-:S05]  /*55e0*/  IMAD.MOV.U32 R17, RZ, RZ, R10 ;  /* 0x000000ffff117224 */ /* 0x000fca00078e000a */
[----:B--2---:R0:W-:Y:S04]  /*55f0*/  STG.E.64 desc[UR8][R16.64+-0x40], R4 ;  /* 0xffffc00410007986 */ /* 0x0041e8000c101b08 */
[----:B------:R-:W2:Y:S04]  /*5600*/  LDG.E.64 R8, desc[UR8][R2.64+-0x38] ;  /* 0xffffc80802087981 */ /* 0x000ea8000c1e1b00 */
[----:B------:R-:W-:Y:S04]  /*5610*/  STG.E.64 desc[UR8][R2.64+-0x40], RZ ;  /* 0xffffc0ff02007986 */ /* 0x000fe8000c101b08 */
[----:B--2---:R1:W-:Y:S04]  /*5620*/  STG.E.64 desc[UR8][R16.64+-0x38], R8 ;  /* 0xffffc80810007986 */ /* 0x0043e8000c101b08 */
[----:B------:R-:W2:Y:S04]  /*5630*/  LDG.E.64 R10, desc[UR8][R2.64+-0x30] ;  /* 0xffffd008020a7981 */ /* 0x000ea8000c1e1b00 */
[----:B------:R-:W-:Y:S04]  /*5640*/  STG.E.64 desc[UR8][R2.64+-0x38], RZ ;  /* 0xffffc8ff02007986 */ /* 0x000fe8000c101b08 */
[----:B--2---:R2:W-:Y:S04]  /*5650*/  STG.E.64 desc[UR8][R16.64+-0x30], R10 ;  /* 0xffffd00a10007986 */ /* 0x0045e8000c101b08 */
[----:B------:R-:W3:Y:S04]  /*5660*/  LDG.E.64 R12, desc[UR8][R2.64+-0x28] ;  /* 0xffffd808020c7981 */ /* 0x000ee8000c1e1b00 */
[----:B------:R-:W-:Y:S04]  /*5670*/  STG.E.64 desc[UR8][R2.64+-0x30], RZ ;  /* 0xffffd0ff02007986 */ /* 0x000fe8000c101b08 */
[----:B---3--:R3:W-:Y:S04]  /*5680*/  STG.E.64 desc[UR8][R16.64+-0x28], R12 ;  /* 0xffffd80c10007986 */ /* 0x0087e8000c101b08 */
[----:B------:R-:W5:Y:S04]  /*5690*/  LDG.E.64 R14, desc[UR8][R2.64+-0x20] ;  /* 0xffffe008020e7981 */ /* 0x000f68000c1e1b00 */
[----:B------:R-:W-:Y:S04]  /*56a0*/  STG.E.64 desc[UR8][R2.64+-0x28], RZ ;  /* 0xffffd8ff02007986 */ /* 0x000fe8000c101b08 */
[----:B-----5:R5:W-:Y:S04]  /*56b0*/  STG.E.64 desc[UR8][R16.64+-0x20], R14 ;  /* 0xffffe00e10007986 */ /* 0x020be8000c101b08 */
[----:B0-----:R-:W4:Y:S04]  /*56c0*/  LDG.E.64 R4, desc[UR8][R2.64+-0x18] ;  /* 0xffffe80802047981 */ /* 0x001f28000c1e1b00 */
[----:B------:R-:W-:Y:S04]  /*56d0*/  STG.E.64 desc[UR8][R2.64+-0x20], RZ ;  /* 0xffffe0ff02007986 */ /* 0x000fe8000c101b08 */
[----:B----4-:R0:W-:Y:S04]  /*56e0*/  STG.E.64 desc[UR8][R16.64+-0x18], R4 ;  /* 0xffffe80410007986 */ /* 0x0101e8000c101b08 */
[----:B-1----:R-:W4:Y:S04]  /*56f0*/  LDG.E.64 R8, desc[UR8][R2.64+-0x10] ;  /* 0xfffff00802087981 */ /* 0x002f28000c1e1b00 */
[----:B------:R-:W-:Y:S04]  /*5700*/  STG.E.64 desc[UR8][R2.64+-0x18], RZ ;  /* 0xffffe8ff02007986 */ /* 0x000fe8000c101b08 */
[----:B----4-:R1:W-:Y:S04]  /*5710*/  STG.E.64 desc[UR8][R16.64+-0x10], R8 ;  /* 0xfffff00810007986 */ /* 0x0103e8000c101b08 */
[----:B--2---:R-:W2:Y:S04]  /*5720*/  LDG.E.64 R10, desc[UR8][R2.64+-0x8] ;  /* 0xfffff808020a7981 */ /* 0x004ea8000c1e1b00 */
[----:B------:R-:W-:Y:S04]  /*5730*/  STG.E.64 desc[UR8][R2.64+-0x10], RZ ;  /* 0xfffff0ff02007986 */ /* 0x000fe8000c101b08 */
[----:B--2---:R2:W-:Y:S04]  /*5740*/  STG.E.64 desc[UR8][R16.64+-0x8], R10 ;  /* 0xfffff80a10007986 */ /* 0x0045e8000c101b08 */
[----:B---3--:R-:W3:Y:S04]  /*5750*/  LDG.E.64 R12, desc[UR8][R2.64] ;  /* 0x00000008020c7981 */ /* 0x008ee8000c1e1b00 */
[----:B------:R-:W-:Y:S04]  /*5760*/  STG.E.64 desc[UR8][R2.64+-0x8], RZ ;  /* 0xfffff8ff02007986 */ /* 0x000fe8000c101b08 */
[----:B---3--:R3:W-:Y:S04]  /*5770*/  STG.E.64 desc[UR8][R16.64], R12 ;  /* 0x0000000c10007986 */ /* 0x0087e8000c101b08 */
[----:B-----5:R-:W4:Y:S04]  /*5780*/  LDG.E.64 R14, desc[UR8][R2.64+0x8] ;  /* 0x00000808020e7981 */ /* 0x020f28000c1e1b00 */
[----:B------:R-:W-:Y:S04]  /*5790*/  STG.E.64 desc[UR8][R2.64], RZ ;  /* 0x000000ff02007986 */ /* 0x000fe8000c101b08 */
[----:B----4-:R4:W-:Y:S04]  /*57a0*/  STG.E.64 desc[UR8][R16.64+0x8], R14 ;  /* 0x0000080e10007986 */ /* 0x0109e8000c101b08 */
[----:B0-----:R-:W5:Y:S04]  /*57b0*/  LDG.E.64 R4, desc[UR8][R2.64+0x10] ;  /* 0x0000100802047981 */ /* 0x001f68000c1e1b00 */
[----:B------:R-:W-:Y:S04]  /*57c0*/  STG.E.64 desc[UR8][R2.64+0x8], RZ ;  /* 0x000008ff02007986 */ /* 0x000fe8000c101b08 */
[----:B-----5:R0:W-:Y:S04]  /*57d0*/  STG.E.64 desc[UR8][R16.64+0x10], R4 ;  /* 0x0000100410007986 */ /* 0x0201e8000c101b08 */
[----:B-1----:R-:W5:Y:S04]  /*57e0*/  LDG.E.64 R8, desc[UR8][R2.64+0x18] ;  /* 0x0000180802087981 */ /* 0x002f68000c1e1b00 */
[----:B------:R-:W-:Y:S04]  /*57f0*/  STG.E.64 desc[UR8][R2.64+0x10], RZ ;  /* 0x000010ff02007986 */ /* 0x000fe8000c101b08 */
[----:B-----5:R1:W-:Y:S04]  /*5800*/  STG.E.64 desc[UR8][R16.64+0x18], R8 ;  /* 0x0000180810007986 */ /* 0x0203e8000c101b08 */
[----:B--2---:R-:W2:Y:S04]  /*5810*/  LDG.E.64 R10, desc[UR8][R2.64+0x20] ;  /* 0x00002008020a7981 */ /* 0x004ea8000c1e1b00 */
[----:B------:R-:W-:Y:S04]  /*5820*/  STG.E.64 desc[UR8][R2.64+0x18], RZ ;  /* 0x000018ff02007986 */ /* 0x000fe8000c101b08 */
[----:B--2---:R2:W-:Y:S04]  /*5830*/  STG.E.64 desc[UR8][R16.64+0x20], R10 ;  /* 0x0000200a10007986 */ /* 0x0045e8000c101b08 */
[----:B---3--:R-:W3:Y:S04]  /*5840*/  LDG.E.64 R12, desc[UR8][R2.64+0x28] ;  /* 0x00002808020c7981 */ /* 0x008ee8000c1e1b00 */
[----:B------:R0:W-:Y:S04]  /*5850*/  STG.E.64 desc[UR8][R2.64+0x20], RZ ;  /* 0x000020ff02007986 */ /* 0x0001e8000c101b08 */
[----:B---3--:R3:W-:Y:S04]  /*5860*/  STG.E.64 desc[UR8][R16.64+0x28], R12 ;  /* 0x0000280c10007986 */ /* 0x0087e8000c101b08 */
[----:B----4-:R-:W4:Y:S04]  /*5870*/  LDG.E.64 R14, desc[UR8][R2.64+0x30] ;  /* 0x00003008020e7981 */ /* 0x010f28000c1e1b00 */
[----:B------:R3:W-:Y:S04]  /*5880*/  STG.E.64 desc[UR8][R2.64+0x28], RZ ;  /* 0x000028ff02007986 */ /* 0x0007e8000c101b08 */
[----:B----4-:R3:W-:Y:S04]  /*5890*/  STG.E.64 desc[UR8][R16.64+0x30], R14 ;  /* 0x0000300e10007986 */ /* 0x0107e8000c101b08 */
[----:B0-----:R-:W4:Y:S01]  /*58a0*/  LDG.E.64 R4, desc[UR8][R2.64+0x38] ;  /* 0x0000380802047981 */ /* 0x001f22000c1e1b00 */
[----:B------:R-:W-:Y:S01]  /*58b0*/  UIADD3 UR6, UPT, UPT, UR6, 0x10, URZ ;  /* 0x0000001006067890 */ /* 0x000fe2000fffe0ff */
[----:B-1----:R-:W-:-:S02]  /*58c0*/  IADD3 R9, P0, PT, R16, 0x80, RZ ;  /* 0x0000008010097810 */ /* 0x002fc40007f1e0ff */
[----:B------:R3:W-:Y:S01]  /*58d0*/  STG.E.64 desc[UR8][R2.64+0x30], RZ ;  /* 0x000030ff02007986 */ /* 0x0007e2000c101b08 */
[----:B------:R-:W-:Y:S01]  /*58e0*/  UISETP.NE.AND UP0, UPT, UR6, URZ, UPT ;  /* 0x000000ff0600728c */ /* 0x000fe2000bf05270 */
[----:B------:R-:W-:Y:S01]  /*58f0*/  IADD3 R7, P1, PT, R2, 0x80, RZ ;  /* 0x0000008002077810 */ /* 0x000fe20007f3e0ff */
[----:B--2---:R-:W-:-:S03]  /*5900*/  IMAD.X R10, RZ, RZ, R17, P0 ;  /* 0x000000ffff0a7224 */ /* 0x004fc600000e0611 */
[----:B------:R-:W-:Y:S01]  /*5910*/  IADD3.X R8, PT, PT, RZ, R3, RZ, P1, !PT ;  /* 0x00000003ff087210 */ /* 0x000fe20000ffe4ff */
[----:B----4-:R3:W-:Y:S04]  /*5920*/  STG.E.64 desc[UR8][R16.64+0x38], R4 ;  /* 0x0000380410007986 */ /* 0x0107e8000c101b08 */
[----:B------:R3:W-:Y:S01]  /*5930*/  STG.E.64 desc[UR8][R2.64+0x38], RZ ;  /* 0x000038ff02007986 */ /* 0x0007e2000c101b08 */
[----:B------:R-:W-:Y:S05]  /*5940*/  BRA.U UP0, `(.L_x_115) ;  /* 0xfffffffd00147547 */ /* 0x000fea000b83ffff */
.L_x_114:
[----:B------:R-:W-:Y:S05]  /*5950*/  @!P2 BRA `(.L_x_49) ;  /* 0x000000040088a947 */ /* 0x000fea0003800000 */
[----:B------:R-:W-:Y:S01]  /*5960*/  ISETP.GE.U32.AND P0, PT, R6, 0x8, PT ;  /* 0x000000080600780c */ /* 0x000fe20003f06070 */
[----:B------:R-:W-:-:S04]  /*5970*/  ULOP3.LUT UR6, UR5, 0x7, URZ, 0xc0, !UPT ;  /* 0x0000000705067892 */ /* 0x000fc8000f8ec0ff */
[----:B------:R-:W-:-:S08]  /*5980*/  UISETP.NE.AND UP0, UPT, UR6, URZ, UPT ;  /* 0x000000ff0600728c */ /* 0x000fd0000bf05270 */
[----:B------:R-:W-:Y:S05]  /*5990*/  @!P0 BRA `(.L_x_116) ;  /* 0x0000000000a08947 */ /* 0x000fea0003800000 */
[----:B01-3--:R-:W0:Y:S01]  /*59a0*/  LDC.64 R2, c[0x0][0x390] ;  /* 0x0000e400ff027b82 */ /* 0x00be220000000a00 */
[----:B------:R-:W-:Y:S01]  /*59b0*/  VIADD R9, R0, UR4 ;  /* 0x0000000400097c36 */ /* 0x000fe20008000000 */
[----:B------:R-:W1:Y:S06]  /*59c0*/  LDCU.64 UR10, c[0x0][0x390] ;  /* 0x00007200ff0a77ac */ /* 0x000e6c0008000a00 */
[----:B------:R-:W3:Y:S01]  /*59d0*/  LDC.64 R6, c[0x0][0x388] ;  /* 0x0000e200ff067b82 */ /* 0x000ee20000000a00 */
[----:B0-----:R-:W-:-:S05]  /*59e0*/  IMAD.WIDE.U32 R2, R9, 0x8, R2 ;  /* 0x0000000809027825 */ /* 0x001fca00078e0002 */
[----:B--2---:R-:W2:Y:S01]  /*59f0*/  LDG.E.64 R4, desc[UR8][R2.64] ;  /* 0x0000000802047981 */ /* 0x004ea2000c1e1b00 */
[----:B------:R-:W-:Y:S01]  /*5a00*/  IADD3 R13, P0, PT, R0, UR4, RZ ;  /* 0x00000004000d7c10 */ /* 0x000fe2000ff1e0ff */
[----:B---3--:R-:W-:-:S03]  /*5a10*/  IMAD.WIDE.U32 R6, R9, 0x8, R6 ;  /* 0x0000000809067825 */ /* 0x008fc600078e0006 */
[----:B------:R-:W-:Y:S01]  /*5a20*/  SHF.L.U32 R12, R13, 0x3, RZ ;  /* 0x000000030d0c7819 */ /* 0x000fe200000006ff */
[----:B------:R-:W-:-:S05]  /*5a30*/  IMAD.X R8, RZ, RZ, RZ, P0 ;  /* 0x000000ffff087224 */ /* 0x000fca00000e06ff */
[----:B------:R-:W-:Y:S02]  /*5a40*/  SHF.L.U64.HI R13, R13, 0x3, R8 ;  /* 0x000000030d0d7819 */ /* 0x000fe40000010208 */
[----:B-1----:R-:W-:-:S04]  /*5a50*/  IADD3 R8, P0, PT, R12, UR10, RZ ;  /* 0x0000000a0c087c10 */ /* 0x002fc8000ff1e0ff */
[----:B------:R-:W-:Y:S01]  /*5a60*/  IADD3.X R9, PT, PT, R13, UR11, RZ, P0, !PT ;  /* 0x0000000b0d097c10 */ /* 0x000fe200087fe4ff */
[----:B------:R-:W0:Y:S01]  /*5a70*/  LDCU.64 UR10, c[0x0][0x388] ;  /* 0x00007100ff0a77ac */ /* 0x000e220008000a00 */
[----:B--2---:R-:W-:Y:S04]  /*5a80*/  STG.E.64 desc[UR8][R6.64], R4 ;  /* 0x0000000406007986 */ /* 0x004fe8000c101b08 */
[----:B------:R1:W-:Y:S04]  /*5a90*/  STG.E.64 desc[UR8][R2.64], RZ ;  /* 0x000000ff02007986 */ /* 0x0003e8000c101b08 */
[----:B------:R-:W2:Y:S01]  /*5aa0*/  LDG.E.64 R10, desc[UR8][R8.64+0x8] ;  /* 0x00000808080a7981 */ /* 0x000ea2000c1e1b00 */
[----:B0-----:R-:W-:-:S04]  /*5ab0*/  IADD3 R12, P0, PT, R12, UR10, RZ ;  /* 0x0000000a0c0c7c10 */ /* 0x001fc8000ff1e0ff */
[----:B------:R-:W-:-:S05]  /*5ac0*/  IADD3.X R13, PT, PT, R13, UR11, RZ, P0, !PT ;  /* 0x0000000b0d0d7c10 */ /* 0x000fca00087fe4ff */
[----:B--2---:R0:W-:Y:S04]  /*5ad0*/  STG.E.64 desc[UR8][R12.64+0x8], R10 ;  /* 0x0000080a0c007986 */ /* 0x0041e8000c101b08 */
[----:B------:R-:W2:Y:S04]  /*5ae0*/  LDG.E.64 R14, desc[UR8][R8.64+0x10] ;  /* 0x00001008080e7981 */ /* 0x000ea8000c1e1b00 */
[----:B------:R3:W-:Y:S04]  /*5af0*/  STG.E.64 desc[UR8][R8.64+0x8], RZ ;  /* 0x000008ff08007986 */ /* 0x0007e8000c101b08 */
[----:B--2---:R3:W-:Y:S04]  /*5b00*/  STG.E.64 desc[UR8][R12.64+0x10], R14 ;  /* 0x0000100e0c007986 */ /* 0x0047e8000c101b08 */
[----:B------:R-:W2:Y:S04]  /*5b10*/  LDG.E.64 R16, desc[UR8][R8.64+0x18] ;  /* 0x0000180808107981 */ /* 0x000ea8000c1e1b00 */
[----:B------:R3:W-:Y:S04]  /*5b20*/  STG.E.64 desc[UR8][R8.64+0x10], RZ ;  /* 0x000010ff08007986 */ /* 0x0007e8000c101b08 */
[----:B--2---:R3:W-:Y:S04]  /*5b30*/  STG.E.64 desc[UR8][R12.64+0x18], R16 ;  /* 0x000018100c007986 */ /* 0x0047e8000c101b08 */
[----:B-1----:R-:W2:Y:S04]  /*5b40*/  LDG.E.64 R2, desc[UR8][R8.64+0x20] ;  /* 0x0000200808027981 */ /* 0x002ea8000c1e1b00 */
[----:B------:R3:W-:Y:S04]  /*5b50*/  STG.E.64 desc[UR8][R8.64+0x18], RZ ;  /* 0x000018ff08007986 */ /* 0x0007e8000c101b08 */
[----:B--2---:R3:W-:Y:S04]  /*5b60*/  STG.E.64 desc[UR8][R12.64+0x20], R2 ;  /* 0x000020020c007986 */ /* 0x0047e8000c101b08 */
[----:B------:R-:W2:Y:S04]  /*5b70*/  LDG.E.64 R4, desc[UR8][R8.64+0x28] ;  /* 0x0000280808047981 */ /* 0x000ea8000c1e1b00 */
[----:B------:R3:W-:Y:S04]  /*5b80*/  STG.E.64 desc[UR8][R8.64+0x20], RZ ;  /* 0x000020ff08007986 */ /* 0x0007e8000c101b08 */
[----:B--2---:R3:W-:Y:S04]  /*5b90*/  STG.E.64 desc[UR8][R12.64+0x28], R4 ;  /* 0x000028040c007986 */ /* 0x0047e8000c101b08 */
[----:B------:R-:W2:Y:S04]  /*5ba0*/  LDG.E.64 R6, desc[UR8][R8.64+0x30] ;  /* 0x0000300808067981 */ /* 0x000ea8000c1e1b00 */
[----:B------:R3:W-:Y:S04]  /*5bb0*/  STG.E.64 desc[UR8][R8.64+0x28], RZ ;  /* 0x000028ff08007986 */ /* 0x0007e8000c101b08 */
[----:B--2---:R3:W-:Y:S04]  /*5bc0*/  STG.E.64 desc[UR8][R12.64+0x30], R6 ;  /* 0x000030060c007986 */ /* 0x0047e8000c101b08 */
[----:B0-----:R-:W2:Y:S01]  /*5bd0*/  LDG.E.64 R10, desc[UR8][R8.64+0x38] ;  /* 0x00003808080a7981 */ /* 0x001ea2000c1e1b00 */
[----:B------:R-:W-:-:S03]  /*5be0*/  UIADD3 UR4, UPT, UPT, UR4, 0x8, URZ ;  /* 0x0000000804047890 */ /* 0x000fc6000fffe0ff */
[----:B------:R3:W-:Y:S04]  /*5bf0*/  STG.E.64 desc[UR8][R8.64+0x30], RZ ;  /* 0x000030ff08007986 */ /* 0x0007e8000c101b08 */
[----:B--2---:R3:W-:Y:S04]  /*5c00*/  STG.E.64 desc[UR8][R12.64+0x38], R10 ;  /* 0x0000380a0c007986 */ /* 0x0047e8000c101b08 */
[----:B------:R3:W-:Y:S02]  /*5c10*/  STG.E.64 desc[UR8][R8.64+0x38], RZ ;  /* 0x000038ff08007986 */ /* 0x0007e4000c101b08 */
.L_x_116:
[----:B------:R-:W-:Y:S05]  /*5c20*/  BRA.U !UP0, `(.L_x_49) ;  /* 0x0000000108d47547 */ /* 0x000fea000b800000 */
[----:B------:R-:W-:Y:S02]  /*5c30*/  UISETP.GE.U32.AND UP0, UPT, UR6, 0x4, UPT ;  /* 0x000000040600788c */ /* 0x000fe4000bf06070 */
[----:B------:R-:W-:-:S04]  /*5c40*/  ULOP3.LUT UR5, UR5, 0x3, URZ, 0xc0, !UPT ;  /* 0x0000000305057892 */ /* 0x000fc8000f8ec0ff */
[----:B------:R-:W-:-:S03]  /*5c50*/  UISETP.NE.AND UP1, UPT, UR5, URZ, UPT ;  /* 0x000000ff0500728c */ /* 0x000fc6000bf25270 */
[----:B------:R-:W-:Y:S08]  /*5c60*/  BRA.U !UP0, `(.L_x_117) ;  /* 0x0000000108707547 */ /* 0x000ff0000b800000 */
[----:B01-3--:R-:W0:Y:S01]  /*5c70*/  LDC.64 R2, c[0x0][0x390] ;  /* 0x0000e400ff027b82 */ /* 0x00be220000000a00 */
[----:B------:R-:W-:Y:S01]  /*5c80*/  VIADD R13, R0, UR4 ;  /* 0x00000004000d7c36 */ /* 0x000fe20008000000 */
[----:B------:R-:W1:Y:S06]  /*5c90*/  LDCU.64 UR10, c[0x0][0x390] ;  /* 0x00007200ff0a77ac */ /* 0x000e6c0008000a00 */
[----:B--2---:R-:W2:Y:S01]  /*5ca0*/  LDC.64 R4, c[0x0][0x388] ;  /* 0x0000e200ff047b82 */ /* 0x004ea20000000a00 */
[----:B0-----:R-:W-:-:S05]  /*5cb0*/  IMAD.WIDE.U32 R10, R13, 0x8, R2 ;  /* 0x000000080d0a7825 */ /* 0x001fca00078e0002 */
[----:B------:R-:W3:Y:S01]  /*5cc0*/  LDG.E.64 R2, desc[UR8][R10.64] ;  /* 0x000000080a027981 */ /* 0x000ee2000c1e1b00 */
[----:B------:R-:W-:Y:S01]  /*5cd0*/  IADD3 R6, P0, PT, R0, UR4, RZ ;  /* 0x0000000400067c10 */ /* 0x000fe2000ff1e0ff */
[----:B--2---:R-:W-:-:S03]  /*5ce0*/  IMAD.WIDE.U32 R12, R13, 0x8, R4 ;  /* 0x000000080d0c7825 */ /* 0x004fc600078e0004 */
[----:B------:R-:W-:Y:S01]  /*5cf0*/  SHF.L.U32 R16, R6, 0x3, RZ ;  /* 0x0000000306107819 */ /* 0x000fe200000006ff */
[----:B------:R-:W-:-:S03]  /*5d00*/  IMAD.X R7, RZ, RZ, RZ, P0 ;  /* 0x000000ffff077224 */ /* 0x000fc600000e06ff */
[----:B-1----:R-:W-:Y:S02]  /*5d10*/  IADD3 R14, P0, PT, R16, UR10, RZ ;  /* 0x0000000a100e7c10 */ /* 0x002fe4000ff1e0ff */
[----:B------:R-:W-:-:S04]  /*5d20*/  SHF.L.U64.HI R7, R6, 0x3, R7 ;  /* 0x0000000306077819 */ /* 0x000fc80000010207 */
[----:B------:R-:W-:Y:S01]  /*5d30*/  IADD3.X R15, PT, PT, R7, UR11, RZ, P0, !PT ;  /* 0x0000000b070f7c10 */ /* 0x000fe200087fe4ff */
[----:B------:R-:W0:Y:S01]  /*5d40*/  LDCU.64 UR10, c[0x0][0x388] ;  /* 0x00007100ff0a77ac */ /* 0x000e220008000a00 */
[----:B---3--:R1:W-:Y:S04]  /*5d50*/  STG.E.64 desc[UR8][R12.64], R2 ;  /* 0x000000020c007986 */ /* 0x0083e8000c101b08 */
        /* <DEDUP_REMOVED lines=8> */
[----:B------:R-:W2:Y:S01]  /*5de0*/  LDG.E.64 R8, desc[UR8][R14.64+0x18] ;  /* 0x000018080e087981 */ /* 0x000ea2000c1e1b00 */
[----:B------:R-:W-:-:S03]  /*5df0*/  UIADD3 UR4, UPT, UPT, UR4, 0x4, URZ ;  /* 0x0000000404047890 */ /* 0x000fc6000fffe0ff */
[----:B------:R1:W-:Y:S04]  /*5e00*/  STG.E.64 desc[UR8][R14.64+0x10], RZ ;  /* 0x000010ff0e007986 */ /* 0x0003e8000c101b08 */
[----:B--2---:R1:W-:Y:S04]  /*5e10*/  STG.E.64 desc[UR8][R16.64+0x18], R8 ;  /* 0x0000180810007986 */ /* 0x0043e8000c101b08 */
[----:B------:R1:W-:Y:S02]  /*5e20*/  STG.E.64 desc[UR8][R14.64+0x18], RZ ;  /* 0x000018ff0e007986 */ /* 0x0003e4000c101b08 */
.L_x_117:
[----:B------:R-:W-:Y:S05]  /*5e30*/  BRA.U !UP1, `(.L_x_49) ;  /* 0x0000000109507547 */ /* 0x000fea000b800000 */
[----:B01-3--:R-:W0:Y:S01]  /*5e40*/  LDC.64 R2, c[0x0][0x388] ;  /* 0x0000e200ff027b82 */ /* 0x00be220000000a00 */
[----:B------:R-:W-:Y:S01]  /*5e50*/  VIADD R7, R0, UR4 ;  /* 0x0000000400077c36 */ /* 0x000fe20008000000 */
[----:B------:R-:W-:-:S06]  /*5e60*/  UIADD3 UR4, UPT, UPT, -UR5, URZ, URZ ;  /* 0x000000ff05047290 */ /* 0x000fcc000fffe1ff */
[----:B--2---:R-:W1:Y:S01]  /*5e70*/  LDC.64 R4, c[0x0][0x390] ;  /* 0x0000e400ff047b82 */ /* 0x004e620000000a00 */
[----:B0-----:R-:W-:-:S04]  /*5e80*/  IMAD.WIDE.U32 R2, R7, 0x8, R2 ;  /* 0x0000000807027825 */ /* 0x001fc800078e0002 */
[----:B------:R-:W-:Y:S01]  /*5e90*/  IMAD.MOV.U32 R0, RZ, RZ, R2 ;  /* 0x000000ffff007224 */ /* 0x000fe200078e0002 */
[----:B------:R-:W-:Y:S01]  /*5ea0*/  MOV R9, R3 ;  /* 0x0000000300097202 */ /* 0x000fe20000000f00 */
[----:B-1----:R-:W-:-:S07]  /*5eb0*/  IMAD.WIDE.U32 R4, R7, 0x8, R4 ;  /* 0x0000000807047825 */ /* 0x002fce00078e0004 */
.L_x_118:
[----:B------:R-:W2:Y:S01]  /*5ec0*/  LDG.E.64 R2, desc[UR8][R4.64] ;  /* 0x0000000804027981 */ /* 0x000ea2000c1e1b00 */
[----:B------:R-:W-:Y:S01]  /*5ed0*/  UIADD3 UR4, UPT, UPT, UR4, 0x1, URZ ;  /* 0x0000000104047890 */ /* 0x000fe2000fffe0ff */
[----:B------:R-:W-:Y:S01]  /*5ee0*/  IMAD.MOV.U32 R6, RZ, RZ, R0 ;  /* 0x000000ffff067224 */ /* 0x000fe200078e0000 */
[----:B------:R-:W-:Y:S01]  /*5ef0*/  IADD3 R0, P0, PT, R0, 0x8, RZ ;  /* 0x0000000800007810 */ /* 0x000fe20007f1e0ff */
[----:B------:R-:W-:Y:S01]  /*5f00*/  IMAD.MOV.U32 R7, RZ, RZ, R9 ;  /* 0x000000ffff077224 */ /* 0x000fe200078e0009 */
[----:B------:R-:W-:-:S03]  /*5f10*/  UISETP.NE.AND UP0, UPT, UR4, URZ, UPT ;  /* 0x000000ff0400728c */ /* 0x000fc6000bf05270 */
[----:B------:R-:W-:Y:S01]  /*5f20*/  IMAD.X R9, RZ, RZ, R9, P0 ;  /* 0x000000ffff097224 */ /* 0x000fe200000e0609 */
[----:B--2---:R-:W-:Y:S04]  /*5f30*/  STG.E.64 desc[UR8][R6.64], R2 ;  /* 0x0000000206007986 */ /* 0x004fe8000c101b08 */
[----:B------:R0:W-:Y:S02]  /*5f40*/  STG.E.64 desc[UR8][R4.64], RZ ;  /* 0x000000ff04007986 */ /* 0x0001e4000c101b08 */
[----:B0-----:R-:W-:-:S04]  /*5f50*/  IADD3 R4, P1, PT, R4, 0x8, RZ ;  /* 0x0000000804047810 */ /* 0x001fc80007f3e0ff */
[----:B------:R-:W-:Y:S01]  /*5f60*/  IADD3.X R5, PT, PT, RZ, R5, RZ, P1, !PT ;  /* 0x00000005ff057210 */ /* 0x000fe20000ffe4ff */
[----:B------:R-:W-:Y:S08]  /*5f70*/  BRA.U UP0, `(.L_x_118) ;  /* 0xfffffffd00d07547 */ /* 0x000ff0000b83ffff */
.L_x_49:
[----:B------:R-:W-:Y:S05]  /*5f80*/  BSYNC.RECONVERGENT B1 ;  /* 0x0000000000017941 */ /* 0x000fea0003800200 */
.L_x_48:
[----:B------:R-:W-:Y:S06]  /*5f90*/  BAR.SYNC.DEFER_BLOCKING 0x0 ;  /* 0x0000000000007b1d */ /* 0x000fec0000010000 */
[----:B------:R-:W-:Y:S05]  /*5fa0*/  EXIT ;  /* 0x000000000000794d */ /* 0x000fea0003800000 */
        .weak           $__internal_0_$__cuda_sm20_div_rn_f64_full
        .type           $__internal_0_$__cuda_sm20_div_rn_f64_full,@function
        .size           $__internal_0_$__cuda_sm20_div_rn_f64_full,(.L_x_125 - $__internal_0_$__cuda_sm20_div_rn_f64_full)
$__internal_0_$__cuda_sm20_div_rn_f64_full:
[----:B------:R-:W-:Y:S01]  /*5fb0*/  FSETP.GEU.AND P3, PT, |R21|, 1.469367938527859385e-39, PT ;  /* 0x001000001500780b */ /* 0x000fe20003f6e200 */
[----:B------:R-:W-:Y:S01]  /*5fc0*/  BSSY.RECONVERGENT B0, `(.L_x_119) ;  /* 0x0000056000007945 */ /* 0x000fe20003800200 */
[C---:B------:R-:W-:Y:S02]  /*5fd0*/  FSETP.GEU.AND P0, PT, |R25|.reuse, 1.469367938527859385e-39, PT ;  /* 0x001000001900780b */ /* 0x040fe40003f0e200 */
[----:B------:R-:W-:Y:S02]  /*5fe0*/  LOP3.LUT R22, R25, 0x800fffff, RZ, 0xc0, !PT ;  /* 0x800fffff19167812 */ /* 0x000fe400078ec0ff */
[----:B------:R-:W-:Y:S02]  /*5ff0*/  LOP3.LUT R35, R21, 0x7ff00000, RZ, 0xc0, !PT ;  /* 0x7ff0000015237812 */ /* 0x000fe400078ec0ff */
[----:B------:R-:W-:Y:S01]  /*6000*/  LOP3.LUT R23, R22, 0x3ff00000, RZ, 0xfc, !PT ;  /* 0x3ff0000016177812 */ /* 0x000fe200078efcff */
[----:B------:R-:W-:Y:S01]  /*6010*/  IMAD.MOV.U32 R22, RZ, RZ, R24 ;  /* 0x000000ffff167224 */ /* 0x000fe200078e0018 */
[----:B------:R-:W-:-:S02]  /*6020*/  MOV R37, 0x1ca00000 ;  /* 0x1ca0000000257802 */ /* 0x000fc40000000f00 */
[C---:B------:R-:W-:Y:S01]  /*6030*/  LOP3.LUT R38, R25.reuse, 0x7ff00000, RZ, 0xc0, !PT ;  /* 0x7ff0000019267812 */ /* 0x040fe200078ec0ff */
[----:B------:R-:W-:Y:S01]  /*6040*/  @!P3 IMAD.MOV.U32 R30, RZ, RZ, RZ ;  /* 0x000000ffff1eb224 */ /* 0x000fe200078e00ff */
[----:B------:R-:W-:Y:S01]  /*6050*/  @!P3 LOP3.LUT R26, R25, 0x7ff00000, RZ, 0xc0, !PT ;  /* 0x7ff00000191ab812 */ /* 0x000fe200078ec0ff */
[----:B------:R-:W-:Y:S01]  /*6060*/  @!P0 DMUL R22, R24, 8.98846567431157953865e+307 ;  /* 0x7fe0000018168828 */ /* 0x000fe20000000000 */
[C---:B------:R-:W-:Y:S02]  /*6070*/  ISETP.GE.U32.AND P2, PT, R35.reuse, R38, PT ;  /* 0x000000262300720c */ /* 0x040fe40003f46070 */
[----:B------:R-:W-:Y:S02]  /*6080*/  @!P3 ISETP.GE.U32.AND P4, PT, R35, R26, PT ;  /* 0x0000001a2300b20c */ /* 0x000fe40003f86070 */
[C---:B------:R-:W-:Y:S01]  /*6090*/  SEL R27, R37.reuse, 0x63400000, !P2 ;  /* 0x63400000251b7807 */ /* 0x040fe20005000000 */
[----:B------:R-:W0:Y:S01]  /*60a0*/  MUFU.RCP64H R29, R23 ;  /* 0x00000017001d7308 */ /* 0x000e220000001800 */
[----:B------:R-:W-:-:S02]  /*60b0*/  @!P3 SEL R31, R37, 0x63400000, !P4 ;  /* 0x63400000251fb807 */ /* 0x000fc40006000000 */
[--C-:B------:R-:W-:Y:S02]  /*60c0*/  LOP3.LUT R27, R27, 0x800fffff, R21.reuse, 0xf8, !PT ;  /* 0x800fffff1b1b7812 */ /* 0x100fe400078ef815 */
[----:B------:R-:W-:Y:S02]  /*60d0*/  @!P3 LOP3.LUT R26, R31, 0x80000000, R21, 0xf8, !PT ;  /* 0x800000001f1ab812 */ /* 0x000fe400078ef815 */
[----:B------:R-:W-:Y:S02]  /*60e0*/  MOV R28, 0x1 ;  /* 0x00000001001c7802 */ /* 0x000fe40000000f00 */
[----:B------:R-:W-:Y:S01]  /*60f0*/  @!P3 LOP3.LUT R31, R26, 0x100000, RZ, 0xfc, !PT ;  /* 0x001000001a1fb812 */ /* 0x000fe200078efcff */
[----:B------:R-:W-:Y:S01]  /*6100*/  IMAD.MOV.U32 R26, RZ, RZ, R20 ;  /* 0x000000ffff1a7224 */ /* 0x000fe200078e0014 */
[----:B------:R-:W-:-:S05]  /*6110*/  @!P0 LOP3.LUT R38, R23, 0x7ff00000, RZ, 0xc0, !PT ;  /* 0x7ff0000017268812 */ /* 0x000fca00078ec0ff */
[----:B------:R-:W-:Y:S02]  /*6120*/  @!P3 DFMA R26, R26, 2, -R30 ;  /* 0x400000001a1ab82b */ /* 0x000fe4000000081e */
[----:B0-----:R-:W-:-:S08]  /*6130*/  DFMA R30, R28, -R22, 1 ;  /* 0x3ff000001c1e742b */ /* 0x001fd00000000816 */
[----:B------:R-:W-:-:S08]  /*6140*/  DFMA R30, R30, R30, R30 ;  /* 0x0000001e1e1e722b */ /* 0x000fd0000000001e */
[----:B------:R-:W-:-:S08]  /*6150*/  DFMA R30, R28, R30, R28 ;  /* 0x0000001e1c1e722b */ /* 0x000fd0000000001c */
[----:B------:R-:W-:-:S08]  /*6160*/  DFMA R28, R30, -R22, 1 ;  /* 0x3ff000001e1c742b */ /* 0x000fd00000000816 */
[----:B------:R-:W-:-:S08]  /*6170*/  DFMA R28, R30, R28, R30 ;  /* 0x0000001c1e1c722b */ /* 0x000fd0000000001e */
[----:B------:R-:W-:-:S08]  /*6180*/  DMUL R30, R28, R26 ;  /* 0x0000001a1c1e7228 */ /* 0x000fd00000000000 */
[----:B------:R-:W-:-:S08]  /*6190*/  DFMA R32, R30, -R22, R26 ;  /* 0x800000161e20722b */ /* 0x000fd0000000001a */
[----:B------:R-:W-:Y:S01]  /*61a0*/  DFMA R32, R28, R32, R30 ;  /* 0x000000201c20722b */ /* 0x000fe2000000001e */
[----:B------:R-:W-:Y:S01]  /*61b0*/  IMAD.MOV.U32 R30, RZ, RZ, R35 ;  /* 0x000000ffff1e7224 */ /* 0x000fe200078e0023 */
[----:B------:R-:W-:-:S05]  /*61c0*/  @!P3 LOP3.LUT R30, R27, 0x7ff00000, RZ, 0xc0, !PT ;  /* 0x7ff000001b1eb812 */ /* 0x000fca00078ec0ff */
[----:B------:R-:W-:-:S05]  /*61d0*/  VIADD R28, R30, 0xffffffff ;  /* 0xffffffff1e1c7836 */ /* 0x000fca0000000000 */
[----:B------:R-:W-:Y:S02]  /*61e0*/  ISETP.GT.U32.AND P0, PT, R28, 0x7feffffe, PT ;  /* 0x7feffffe1c00780c */ /* 0x000fe40003f04070 */
[----:B------:R-:W-:-:S04]  /*61f0*/  IADD3 R28, PT, PT, R38, -0x1, RZ ;  /* 0xffffffff261c7810 */ /* 0x000fc80007ffe0ff */
[----:B------:R-:W-:-:S13]  /*6200*/  ISETP.GT.U32.OR P0, PT, R28, 0x7feffffe, P0 ;  /* 0x7feffffe1c00780c */ /* 0x000fda0000704470 */
[----:B------:R-:W-:Y:S05]  /*6210*/  @P0 BRA `(.L_x_120) ;  /* 0x00000000006c0947 */ /* 0x000fea0003800000 */
[----:B------:R-:W-:Y:S02]  /*6220*/  LOP3.LUT R20, R25, 0x7ff00000, RZ, 0xc0, !PT ;  /* 0x7ff0000019147812 */ /* 0x000fe400078ec0ff */
[----:B------:R-:W-:Y:S02]  /*6230*/  MOV R30, RZ ;  /* 0x000000ff001e7202 */ /* 0x000fe40000000f00 */
[CC--:B------:R-:W-:Y:S02]  /*6240*/  ISETP.GE.U32.AND P0, PT, R35.reuse, R20.reuse, PT ;  /* 0x000000142300720c */ /* 0x0c0fe40003f06070 */
[----:B------:R-:W-:Y:S02]  /*6250*/  VIADDMNMX R20, R35, -R20, 0xb9600000, !PT ;  /* 0xb960000023147446 */ /* 0x000fe40007800914 */
[----:B------:R-:W-:Y:S02]  /*6260*/  SEL R37, R37, 0x63400000, !P0 ;  /* 0x6340000025257807 */ /* 0x000fe40004000000 */
[----:B------:R-:W-:-:S05]  /*6270*/  VIMNMX R20, PT, PT, R20, 0x46a00000, PT ;  /* 0x46a0000014147848 */ /* 0x000fca0003fe0100 */
[----:B------:R-:W-:-:S04]  /*6280*/  IMAD.IADD R20, R20, 0x1, -R37 ;  /* 0x0000000114147824 */ /* 0x000fc800078e0a25 */
[----:B------:R-:W-:-:S06]  /*6290*/  VIADD R31, R20, 0x7fe00000 ;  /* 0x7fe00000141f7836 */ /* 0x000fcc0000000000 */
[----:B------:R-:W-:-:S10]  /*62a0*/  DMUL R28, R32, R30 ;  /* 0x0000001e201c7228 */ /* 0x000fd40000000000 */
[----:B------:R-:W-:-:S13]  /*62b0*/  FSETP.GTU.AND P0, PT, |R29|, 1.469367938527859385e-39, PT ;  /* 0x001000001d00780b */ /* 0x000fda0003f0c200 */
[----:B------:R-:W-:Y:S05]  /*62c0*/  @P0 BRA `(.L_x_121) ;  /* 0x0000000000940947 */ /* 0x000fea0003800000 */
[----:B------:R-:W-:Y:S01]  /*62d0*/  DFMA R22, R32, -R22, R26 ;  /* 0x800000162016722b */ /* 0x000fe2000000001a */
[----:B------:R-:W-:-:S09]  /*62e0*/  IMAD.MOV.U32 R30, RZ, RZ, RZ ;  /* 0x000000ffff1e7224 */ /* 0x000fd200078e00ff */
[C---:B------:R-:W-:Y:S02]  /*62f0*/  FSETP.NEU.AND P0, PT, R23.reuse, RZ, PT ;  /* 0x000000ff1700720b */ /* 0x040fe40003f0d000 */
[----:B------:R-:W-:-:S04]  /*6300*/  LOP3.LUT R24, R23, 0x80000000, R25, 0x48, !PT ;  /* 0x8000000017187812 */ /* 0x000fc800078e4819 */
[----:B------:R-:W-:-:S07]  /*6310*/  LOP3.LUT R31, R24, R31, RZ, 0xfc, !PT ;  /* 0x0000001f181f7212 */ /* 0x000fce00078efcff */
[----:B------:R-:W-:Y:S05]  /*6320*/  @!P0 BRA `(.L_x_121) ;  /* 0x00000000007c8947 */ /* 0x000fea0003800000 */
[----:B------:R-:W-:Y:S01]  /*6330*/  IMAD.MOV R23, RZ, RZ, -R20 ;  /* 0x000000ffff177224 */ /* 0x000fe200078e0a14 */
[----:B------:R-:W-:Y:S02]  /*6340*/  MOV R22, RZ ;  /* 0x000000ff00167202 */ /* 0x000fe40000000f00 */
[----:B------:R-:W-:-:S04]  /*6350*/  IADD3 R20, PT, PT, -R20, -0x43300000, RZ ;  /* 0xbcd0000014147810 */ /* 0x000fc80007ffe1ff */
[----:B------:R-:W-:Y:S02]  /*6360*/  DFMA R22, R28, -R22, R32 ;  /* 0x800000161c16722b */ /* 0x000fe40000000020 */
[----:B------:R-:W-:-:S08]  /*6370*/  DMUL.RP R32, R32, R30 ;  /* 0x0000001e20207228 */ /* 0x000fd00000008000 */
[----:B------:R-:W-:Y:S02]  /*6380*/  FSETP.NEU.AND P0, PT, |R23|, R20, PT ;  /* 0x000000141700720b */ /* 0x000fe40003f0d200 */
[----:B------:R-:W-:Y:S02]  /*6390*/  LOP3.LUT R21, R33, R24, RZ, 0x3c, !PT ;  /* 0x0000001821157212 */ /* 0x000fe400078e3cff */
[----:B------:R-:W-:Y:S02]  /*63a0*/  FSEL R28, R32, R28, !P0 ;  /* 0x0000001c201c7208 */ /* 0x000fe40004000000 */
[----:B------:R-:W-:Y:S01]  /*63b0*/  FSEL R29, R21, R29, !P0 ;  /* 0x0000001d151d7208 */ /* 0x000fe20004000000 */
[----:B------:R-:W-:Y:S06]  /*63c0*/  BRA `(.L_x_121) ;  /* 0x0000000000547947 */ /* 0x000fec0003800000 */
.L_x_120:
[----:B------:R-:W-:-:S14]  /*63d0*/  DSETP.NAN.AND P0, PT, R20, R20, PT ;  /* 0x000000141400722a */ /* 0x000fdc0003f08000 */
[----:B------:R-:W-:Y:S05]  /*63e0*/  @P0 BRA `(.L_x_122) ;  /* 0x0000000000440947 */ /* 0x000fea0003800000 */
[----:B------:R-:W-:-:S14]  /*63f0*/  DSETP.NAN.AND P0, PT, R24, R24, PT ;  /* 0x000000181800722a */ /* 0x000fdc0003f08000 */
[----:B------:R-:W-:Y:S05]  /*6400*/  @P0 BRA `(.L_x_123) ;  /* 0x0000000000300947 */ /* 0x000fea0003800000 */
[----:B------:R-:W-:Y:S01]  /*6410*/  ISETP.NE.AND P0, PT, R30, R38, PT ;  /* 0x000000261e00720c */ /* 0x000fe20003f05270 */
[----:B------:R-:W-:Y:S02]  /*6420*/  IMAD.MOV.U32 R28, RZ, RZ, 0x0 ;  /* 0x00000000ff1c7424 */ /* 0x000fe400078e00ff */
[----:B------:R-:W-:-:S10]  /*6430*/  IMAD.MOV.U32 R29, RZ, RZ, -0x80000 ;  /* 0xfff80000ff1d7424 */ /* 0x000fd400078e00ff */
[----:B------:R-:W-:Y:S05]  /*6440*/  @!P0 BRA `(.L_x_121) ;  /* 0x0000000000348947 */ /* 0x000fea0003800000 */
[----:B------:R-:W-:Y:S02]  /*6450*/  ISETP.NE.AND P0, PT, R30, 0x7ff00000, PT ;  /* 0x7ff000001e00780c */ /* 0x000fe40003f05270 */
[----:B------:R-:W-:Y:S02]  /*6460*/  LOP3.LUT R29, R21, 0x80000000, R25, 0x48, !PT ;  /* 0x80000000151d7812 */ /* 0x000fe400078e4819 */
[----:B------:R-:W-:-:S13]  /*6470*/  ISETP.EQ.OR P0, PT, R38, RZ, !P0 ;  /* 0x000000ff2600720c */ /* 0x000fda0004702670 */
[----:B------:R-:W-:Y:S02]  /*6480*/  @P0 LOP3.LUT R20, R29, 0x7ff00000, RZ, 0xfc, !PT ;  /* 0x7ff000001d140812 */ /* 0x000fe400078efcff */
[----:B------:R-:W-:Y:S01]  /*6490*/  @!P0 MOV R28, RZ ;  /* 0x000000ff001c8202 */ /* 0x000fe20000000f00 */
[----:B------:R-:W-:Y:S02]  /*64a0*/  @P0 IMAD.MOV.U32 R28, RZ, RZ, RZ ;  /* 0x000000ffff1c0224 */ /* 0x000fe400078e00ff */
[----:B------:R-:W-:Y:S01]  /*64b0*/  @P0 IMAD.MOV.U32 R29, RZ, RZ, R20 ;  /* 0x000000ffff1d0224 */ /* 0x000fe200078e0014 */
[----:B------:R-:W-:Y:S06]  /*64c0*/  BRA `(.L_x_121) ;  /* 0x0000000000147947 */ /* 0x000fec0003800000 */
.L_x_123:
[----:B------:R-:W-:Y:S02]  /*64d0*/  LOP3.LUT R29, R25, 0x80000, RZ, 0xfc, !PT ;  /* 0x00080000191d7812 */ /* 0x000fe400078efcff */
[----:B------:R-:W-:Y:S01]  /*64e0*/  MOV R28, R24 ;  /* 0x00000018001c7202 */ /* 0x000fe20000000f00 */
[----:B------:R-:W-:Y:S06]  /*64f0*/  BRA `(.L_x_121) ;  /* 0x0000000000087947 */ /* 0x000fec0003800000 */
.L_x_122:
[----:B------:R-:W-:Y:S01]  /*6500*/  LOP3.LUT R29, R21, 0x80000, RZ, 0xfc, !PT ;  /* 0x00080000151d7812 */ /* 0x000fe200078efcff */
[----:B------:R-:W-:-:S07]  /*6510*/  IMAD.MOV.U32 R28, RZ, RZ, R20 ;  /* 0x000000ffff1c7224 */ /* 0x000fce00078e0014 */
.L_x_121:
[----:B------:R-:W-:Y:S05]  /*6520*/  BSYNC.RECONVERGENT B0 ;  /* 0x0000000000007941 */ /* 0x000fea0003800200 */
.L_x_119:
[----:B------:R-:W-:Y:S01]  /*6530*/  IMAD.MOV.U32 R37, RZ, RZ, 0x0 ;  /* 0x00000000ff257424 */ /* 0x000fe200078e00ff */
[----:B------:R-:W-:Y:S01]  /*6540*/  MOV R23, R29 ;  /* 0x0000001d00177202 */ /* 0x000fe20000000f00 */
[----:B------:R-:W-:Y:S02]  /*6550*/  IMAD.MOV.U32 R22, RZ, RZ, R28 ;  /* 0x000000ffff167224 */ /* 0x000fe400078e001c */
[----:B------:R-:W-:Y:S05]  /*6560*/  RET.REL.NODEC R36 `(_Z17perform_meanshiftPdS_S_S_S_S_diiiiPi) ;  /* 0xffffff9824a47950 */ /* 0x000fea0003c3ffff */
.L_x_124:
[----:B------:R-:W-:-:S00]  /*6570*/  BRA `(.L_x_124) ;  /* 0xfffffffc00fc7947 */ /* 0x000fc0000383ffff */
[----:B------:R-:W-:-:S00]  /*6580*/  NOP ;  /* 0x0000000000007918 */ /* 0x000fc00000000000 */
[----:B------:R-:W-:-:S00]  /*6590*/  NOP ;  /* 0x0000000000007918 */ /* 0x000fc00000000000 */
[----:B------:R-:W-:-:S00]  /*65a0*/  NOP ;  /* 0x0000000000007918 */ /* 0x000fc00000000000 */
[----:B------:R-:W-:-:S00]  /*65b0*/  NOP ;  /* 0x0000000000007918 */ /* 0x000fc00000000000 */
[----:B------:R-:W-:-:S00]  /*65c0*/  NOP ;  /* 0x0000000000007918 */ /* 0x000fc00000000000 */
[----:B------:R-:W-:-:S00]  /*65d0*/  NOP ;  /* 0x0000000000007918 */ /* 0x000fc00000000000 */
[----:B------:R-:W-:-:S00]  /*65e0*/  NOP ;  /* 0x0000000000007918 */ /* 0x000fc00000000000 */
[----:B------:R-:W-:-:S00]  /*65f0*/  NOP ;  /* 0x0000000000007918 */ /* 0x000fc00000000000 */
.L_x_125:


//--------------------- .nv.shared.reserved.0     --------------------------
	.section	.nv.shared.reserved.0,"aw",@nobits
	.weak		__nv_reservedSMEM_offset_0_alias
	.size		__nv_reservedSMEM_offset_0_alias, 0, 64
	.other		__nv_reservedSMEM_offset_0_alias,@"STO_CUDA_RESERVED_SHARED STV_DEFAULT"
__nv_reservedSMEM_offset_0_alias:
	.zero		0
	.zero		64


//--------------------- .nv.constant0._Z17perform_meanshiftPdS_S_S_S_S_diiiiPi --------------------------
	.section	.nv.constant0._Z17perform_meanshiftPdS_S_S_S_S_diiiiPi,"a",@progbits
	.sectionflags	@""
	.align	4
.nv.constant0._Z17perform_meanshiftPdS_S_S_S_S_diiiiPi:
	.zero		976


//--------------------- SYMBOLS --------------------------

	.type		.nv.reservedSmem.offset0,@object
	.size		.nv.reservedSmem.offset0,0x4
